// auto-generated by cutlass_sweep.gemm — config: {"arch": "sm_90", "cluster_m": 2, "cluster_n": 2, "dtype": "fp16", "dtype_b": "fp16", "layout": "nt", "stages": 0, "tile_k": 64, "tile_m": 256, "tile_n": 256}
#include "cutlass/cutlass.h"
#include "cutlass/gemm/collective/collective_builder.hpp"
#include "cutlass/gemm/device/gemm_universal_adapter.h"
#include "cutlass/gemm/kernel/gemm_universal.hpp"
#include "cutlass/epilogue/collective/collective_builder.hpp"

using ElemA = cutlass::half_t;
using ElemB = cutlass::half_t;
using ElemCD = cutlass::half_t;
using Acc  = float;
using TileShape    = cute::Shape<cute::_256, cute::_256, cute::_64>;
using ClusterShape = cute::Shape<cute::_2, cute::_2, cute::_1>;

using CollectiveEpilogue = typename cutlass::epilogue::collective::CollectiveBuilder<
    cutlass::arch::Sm90, cutlass::arch::OpClassTensorOp,
    TileShape, ClusterShape,
    cutlass::epilogue::collective::EpilogueTileAuto,
    Acc, Acc,
    ElemCD, cutlass::layout::RowMajor, 128 / cutlass::sizeof_bits<ElemCD>::value,
    ElemCD, cutlass::layout::RowMajor, 128 / cutlass::sizeof_bits<ElemCD>::value,
    cutlass::epilogue::collective::EpilogueScheduleAuto
  >::CollectiveOp;

using CollectiveMainloop = typename cutlass::gemm::collective::CollectiveBuilder<
    cutlass::arch::Sm90, cutlass::arch::OpClassTensorOp,
    ElemA, cutlass::layout::RowMajor, 128 / cutlass::sizeof_bits<ElemA>::value,
    ElemB, cutlass::layout::ColumnMajor, 128 / cutlass::sizeof_bits<ElemB>::value,
    Acc,
    TileShape, ClusterShape,
    cutlass::gemm::collective::StageCountAutoCarveout<static_cast<int>(sizeof(typename CollectiveEpilogue::SharedStorage))>,
    cutlass::gemm::collective::KernelScheduleAuto
  >::CollectiveOp;

using GemmKernel = cutlass::gemm::kernel::GemmUniversal<
    cute::Shape<int,int,int,int>,
    CollectiveMainloop,
    CollectiveEpilogue
>;
using Gemm = cutlass::gemm::device::GemmUniversalAdapter<GemmKernel>;

// Force the device kernel symbol into the cubin without needing a host main.
auto* _anchor = &cutlass::device_kernel<GemmKernel>;


// ===== COMPILED SASS (sm_90a) =====

	.target	sm_90a

	.elftype	@"ET_EXEC"


//--------------------- .note.nv.tkinfo           --------------------------
	.section	.note.nv.tkinfo,"",@"SHT_NOTE"
	.sectionflags	@"SHF_NOTE_NV_TKINFO"
	.tkinfo
        /*0018*/ 	.word	0x00000002
        /*0030*/ 	.string	""
        /*0030*/ 	.string	"ptxas"
        /*0030*/ 	.string	"Cuda compilation tools, release 13.0, V13.0.88"
        /*0030*/ 	.string	"Build cuda_13.0.r13.0/compiler.36424714_0"
        /*0030*/ 	.string	"-arch sm_90a -m 64 "



//--------------------- .note.nv.cuinfo           --------------------------
	.section	.note.nv.cuinfo,"",@"SHT_NOTE"
	.sectionflags	@"SHF_NOTE_NV_CUINFO"
        /*0018*/ 	.short	0x0002
        /*001a*/ 	.short	0x005a
        /*001c*/ 	.short	0x0082
	.zero		2


//--------------------- .nv.info                  --------------------------
	.section	.nv.info,"",@"SHT_CUDA_INFO"
	.align	4


	//----- nvinfo : EIATTR_REGCOUNT
	.align		4
        /*0000*/ 	.byte	0x04, 0x2f
        /*0002*/ 	.short	(.L_15 - .L_14)
	.align		4
.L_14:
        /*0004*/ 	.word	index@(_ZN7cutlass13device_kernelINS_4gemm6kernel13GemmUniversalIN4cute5tupleIJiiiiEEENS1_10collective13CollectiveMmaINS1_34MainloopSm90TmaGmmaWarpSpecializedILi3ENS5_IJNS4_1CILi2EEESB_NSA_ILi1EEEEEENS1_35KernelTmaWarpSpecializedCooperativeEEENS5_IJNSA_ILi256EEESG_NSA_ILi64EEEEEENS_6half_tENS5_IJlSC_lEEESJ_SK_NS4_8TiledMMAINS4_8MMA_AtomIJNS4_4SM904GMMA26MMA_64x256x16_F32F16F16_SSILNSO_5MajorE0ELSQ_0ELNSO_7ScaleInE1ELSR_1EEEEEENS4_6LayoutINS5_IJSB_SC_SC_EEENS5_IJSC_NSA_ILi0EEESW_EEEEENS5_IJNS4_10UnderscoreESZ_SZ_EEEEENS4_23SM90_TMA_LOAD_MULTICASTENS4_14ComposedLayoutINS4_7SwizzleILi3ELi4ELi3EEENS4_18smem_ptr_flag_bitsILi16EEENSU_INS5_IJNSA_ILi8EEESH_EEENS5_IJSH_SC_EEEEEEEvNS4_8identityES12_S1C_vS1D_EENS_8epilogue10collective6detail29Sm90TmaWarpSpecializedAdapterINS1G_15DefaultEpilogueISJ_SK_SK_NS1F_6thread17LinearCombinationISJ_Li1EffLNS1K_9ScaleType4KindE0ELNS_15FloatRoundStyleE2ESJ_EENS1_15EpilogueDefaultEEEEEvvEEEEvNT_6ParamsE)
        /*0008*/ 	.word	0x000000a8


	//----- nvinfo : EIATTR_FRAME_SIZE
	.align		4
.L_15:
        /*000c*/ 	.byte	0x04, 0x11
        /*000e*/ 	.short	(.L_17 - .L_16)
	.align		4
.L_16:
        /*0010*/ 	.word	index@(_ZN7cutlass13device_kernelINS_4gemm6kernel13GemmUniversalIN4cute5tupleIJiiiiEEENS1_10collective13CollectiveMmaINS1_34MainloopSm90TmaGmmaWarpSpecializedILi3ENS5_IJNS4_1CILi2EEESB_NSA_ILi1EEEEEENS1_35KernelTmaWarpSpecializedCooperativeEEENS5_IJNSA_ILi256EEESG_NSA_ILi64EEEEEENS_6half_tENS5_IJlSC_lEEESJ_SK_NS4_8TiledMMAINS4_8MMA_AtomIJNS4_4SM904GMMA26MMA_64x256x16_F32F16F16_SSILNSO_5MajorE0ELSQ_0ELNSO_7ScaleInE1ELSR_1EEEEEENS4_6LayoutINS5_IJSB_SC_SC_EEENS5_IJSC_NSA_ILi0EEESW_EEEEENS5_IJNS4_10UnderscoreESZ_SZ_EEEEENS4_23SM90_TMA_LOAD_MULTICASTENS4_14ComposedLayoutINS4_7SwizzleILi3ELi4ELi3EEENS4_18smem_ptr_flag_bitsILi16EEENSU_INS5_IJNSA_ILi8EEESH_EEENS5_IJSH_SC_EEEEEEEvNS4_8identityES12_S1C_vS1D_EENS_8epilogue10collective6detail29Sm90TmaWarpSpecializedAdapterINS1G_15DefaultEpilogueISJ_SK_SK_NS1F_6thread17LinearCombinationISJ_Li1EffLNS1K_9ScaleType4KindE0ELNS_15FloatRoundStyleE2ESJ_EENS1_15EpilogueDefaultEEEEEvvEEEEvNT_6ParamsE)
        /*0014*/ 	.word	0x00000788


	//----- nvinfo : EIATTR_MIN_STACK_SIZE
	.align		4
.L_17:
        /*0018*/ 	.byte	0x04, 0x12
        /*001a*/ 	.short	(.L_19 - .L_18)
	.align		4
.L_18:
        /*001c*/ 	.word	index@(_ZN7cutlass13device_kernelINS_4gemm6kernel13GemmUniversalIN4cute5tupleIJiiiiEEENS1_10collective13CollectiveMmaINS1_34MainloopSm90TmaGmmaWarpSpecializedILi3ENS5_IJNS4_1CILi2EEESB_NSA_ILi1EEEEEENS1_35KernelTmaWarpSpecializedCooperativeEEENS5_IJNSA_ILi256EEESG_NSA_ILi64EEEEEENS_6half_tENS5_IJlSC_lEEESJ_SK_NS4_8TiledMMAINS4_8MMA_AtomIJNS4_4SM904GMMA26MMA_64x256x16_F32F16F16_SSILNSO_5MajorE0ELSQ_0ELNSO_7ScaleInE1ELSR_1EEEEEENS4_6LayoutINS5_IJSB_SC_SC_EEENS5_IJSC_NSA_ILi0EEESW_EEEEENS5_IJNS4_10UnderscoreESZ_SZ_EEEEENS4_23SM90_TMA_LOAD_MULTICASTENS4_14ComposedLayoutINS4_7SwizzleILi3ELi4ELi3EEENS4_18smem_ptr_flag_bitsILi16EEENSU_INS5_IJNSA_ILi8EEESH_EEENS5_IJSH_SC_EEEEEEEvNS4_8identityES12_S1C_vS1D_EENS_8epilogue10collective6detail29Sm90TmaWarpSpecializedAdapterINS1G_15DefaultEpilogueISJ_SK_SK_NS1F_6thread17LinearCombinationISJ_Li1EffLNS1K_9ScaleType4KindE0ELNS_15FloatRoundStyleE2ESJ_EENS1_15EpilogueDefaultEEEEEvvEEEEvNT_6ParamsE)
        /*0020*/ 	.word	0x00000788
.L_19:


//--------------------- .nv.compat                --------------------------
	.section	.nv.compat,"",@"SHT_CUDA_COMPAT_INFO"
	.align	4
        /*0000*/ 	.byte	0x02, 0x09, 0x01, 0x00, 0x02, 0x02, 0x04, 0x00, 0x02, 0x05, 0x05, 0x00, 0x03, 0x07, 0x01, 0x01
        /*0010*/ 	.byte	0x02, 0x03, 0x01, 0x00, 0x02, 0x06, 0x01, 0x00, 0x04, 0x0b, 0x08, 0x00, 0x00, 0x00, 0x00, 0x00
        /*0020*/ 	.byte	0x00, 0x00, 0x00, 0x00


//--------------------- .nv.info._ZN7cutlass13device_kernelINS_4gemm6kernel13GemmUniversalIN4cute5tupleIJiiiiEEENS1_10collective13CollectiveMmaINS1_34MainloopSm90TmaGmmaWarpSpecializedILi3ENS5_IJNS4_1CILi2EEESB_NSA_ILi1EEEEEENS1_35KernelTmaWarpSpecializedCooperativeEEENS5_IJNSA_ILi256EEESG_NSA_ILi64EEEEEENS_6half_tENS5_IJlSC_lEEESJ_SK_NS4_8TiledMMAINS4_8MMA_AtomIJNS4_4SM904GMMA26MMA_64x256x16_F32F16F16_SSILNSO_5MajorE0ELSQ_0ELNSO_7ScaleInE1ELSR_1EEEEEENS4_6LayoutINS5_IJSB_SC_SC_EEENS5_IJSC_NSA_ILi0EEESW_EEEEENS5_IJNS4_10UnderscoreESZ_SZ_EEEEENS4_23SM90_TMA_LOAD_MULTICASTENS4_14ComposedLayoutINS4_7SwizzleILi3ELi4ELi3EEENS4_18smem_ptr_flag_bitsILi16EEENSU_INS5_IJNSA_ILi8EEESH_EEENS5_IJSH_SC_EEEEEEEvNS4_8identityES12_S1C_vS1D_EENS_8epilogue10collective6detail29Sm90TmaWarpSpecializedAdapterINS1G_15DefaultEpilogueISJ_SK_SK_NS1F_6thread17LinearCombinationISJ_Li1EffLNS1K_9ScaleType4KindE0ELNS_15FloatRoundStyleE2ESJ_EENS1_15EpilogueDefaultEEEEEvvEEEEvNT_6ParamsE --------------------------
	.section	.nv.info._ZN7cutlass13device_kernelINS_4gemm6kernel13GemmUniversalIN4cute5tupleIJiiiiEEENS1_10collective13CollectiveMmaINS1_34MainloopSm90TmaGmmaWarpSpecializedILi3ENS5_IJNS4_1CILi2EEESB_NSA_ILi1EEEEEENS1_35KernelTmaWarpSpecializedCooperativeEEENS5_IJNSA_ILi256EEESG_NSA_ILi64EEEEEENS_6half_tENS5_IJlSC_lEEESJ_SK_NS4_8TiledMMAINS4_8MMA_AtomIJNS4_4SM904GMMA26MMA_64x256x16_F32F16F16_SSILNSO_5MajorE0ELSQ_0ELNSO_7ScaleInE1ELSR_1EEEEEENS4_6LayoutINS5_IJSB_SC_SC_EEENS5_IJSC_NSA_ILi0EEESW_EEEEENS5_IJNS4_10UnderscoreESZ_SZ_EEEEENS4_23SM90_TMA_LOAD_MULTICASTENS4_14ComposedLayoutINS4_7SwizzleILi3ELi4ELi3EEENS4_18smem_ptr_flag_bitsILi16EEENSU_INS5_IJNSA_ILi8EEESH_EEENS5_IJSH_SC_EEEEEEEvNS4_8identityES12_S1C_vS1D_EENS_8epilogue10collective6detail29Sm90TmaWarpSpecializedAdapterINS1G_15DefaultEpilogueISJ_SK_SK_NS1F_6thread17LinearCombinationISJ_Li1EffLNS1K_9ScaleType4KindE0ELNS_15FloatRoundStyleE2ESJ_EENS1_15EpilogueDefaultEEEEEvvEEEEvNT_6ParamsE,"",@"SHT_CUDA_INFO"
	.sectionflags	@""
	.align	4


	//----- nvinfo : EIATTR_CUDA_API_VERSION
	.align		4
        /*0000*/ 	.byte	0x04, 0x37
        /*0002*/ 	.short	(.L_21 - .L_20)
.L_20:
        /*0004*/ 	.word	0x00000082


	//----- nvinfo : EIATTR_KPARAM_INFO
	.align		4
.L_21:
        /*0008*/ 	.byte	0x04, 0x17
        /*000a*/ 	.short	(.L_23 - .L_22)
.L_22:
        /*000c*/ 	.word	0x00000000
        /*0010*/ 	.short	0x0000
        /*0012*/ 	.short	0x0070
        /*0014*/ 	.byte	0x00, 0xf0, 0x01, 0x10


	//----- nvinfo : EIATTR_SPARSE_MMA_MASK
	.align		4
.L_23:
        /*0018*/ 	.byte	0x03, 0x50
        /*001a*/ 	.short	0x0000


	//----- nvinfo : EIATTR_MAXREG_COUNT
	.align		4
        /*001c*/ 	.byte	0x03, 0x1b
        /*001e*/ 	.short	0x00a8


	//----- nvinfo : EIATTR_NUM_BARRIERS
	.align		4
        /*0020*/ 	.byte	0x02, 0x4c
        /*0022*/ 	.byte	0x01
	.zero		1


	//----- nvinfo : EIATTR_EXTERNS
	.align		4
        /*0024*/ 	.byte	0x04, 0x0f
        /*0026*/ 	.short	(.L_25 - .L_24)


	//   ....[0]....
	.align		4
.L_24:
        /*0028*/ 	.word	index@(__assertfail)


	//----- nvinfo : EIATTR_ANNOTATIONS
	.align		4
.L_25:
        /*002c*/ 	.byte	0x04, 0x55
        /*002e*/ 	.short	(.L_27 - .L_26)


	//   ....[0]....
.L_26:
        /*0030*/ 	.word	0x00000001
        /*0034*/ 	.byte	0xe0, 0x09, 0x00, 0x00, 0x01, 0x00, 0x00, 0x00, 0xf0, 0x09, 0x00, 0x00, 0x01, 0x00, 0x00, 0x00
        /* <DEDUP_REMOVED lines=716> */
        /*2d04*/ 	.byte	0xc0, 0xb1, 0x01, 0x00, 0x01, 0x00, 0x00, 0x00, 0xe0, 0xb1, 0x01, 0x00


	//----- nvinfo : EIATTR_MERCURY_ISA_VERSION
	.align		4
.L_27:
        /*2d10*/ 	.byte	0x03, 0x5f
        /*2d12*/ 	.short	0x0101


	//----- nvinfo : EIATTR_INT_WARP_WIDE_INSTR_OFFSETS
	.align		4
        /*2d14*/ 	.byte	0x04, 0x31
        /*2d16*/ 	.short	(.L_29 - .L_28)


	//   ....[0]....
.L_28:
        /*2d18*/ 	.word	0x00000560


	//   ....[1]....
        /*2d1c*/ 	.word	0x00000570


	//   ....[2]....
        /*2d20*/ 	.word	0x000006e0


	//----- nvinfo : EIATTR_COOP_GROUP_MASK_REGIDS
	.align		4
.L_29:
        /*2d24*/ 	.byte	0x04, 0x29
        /*2d26*/ 	.short	(.L_31 - .L_30)


	//   ....[0]....
.L_30:
        /*2d28*/ 	.word	0xffffffff


	//   ....[1]....
        /*2d2c*/ 	.word	0xffffffff


	//   ....[2]....
        /*2d30*/ 	.word	0xffffffff


	//   ....[3]....
        /*2d34*/ 	.word	0xffffffff


	//   ....[4]....
        /*2d38*/ 	.word	0xffffffff


	//   ....[5]....
        /*2d3c*/ 	.word	0xffffffff


	//----- nvinfo : EIATTR_COOP_GROUP_INSTR_OFFSETS
	.align		4
.L_31:
        /*2d40*/ 	.byte	0x04, 0x28
        /*2d42*/ 	.short	(.L_33 - .L_32)


	//   ....[0]....
.L_32:
        /*2d44*/ 	.word	0x00000070


	//   ....[1]....
        /*2d48*/ 	.word	0x00000080


	//   ....[2]....
        /*2d4c*/ 	.word	0x000001a0


	//   ....[3]....
        /*2d50*/ 	.word	0x000003b0


	//   ....[4]....
        /*2d54*/ 	.word	0x00000820


	//   ....[5]....
        /*2d58*/ 	.word	0x000013f0


	//----- nvinfo : EIATTR_REG_RECONFIG
	.align		4
.L_33:
        /*2d5c*/ 	.byte	0x01, 0x54
	.zero		2


	//----- nvinfo : EIATTR_SYSCALL_OFFSETS
	.align		4
        /*2d60*/ 	.byte	0x04, 0x46
        /*2d62*/ 	.short	(.L_35 - .L_34)


	//   ....[0]....
.L_34:
        /*2d64*/ 	.word	0x000015a0


	//----- nvinfo : EIATTR_MBARRIER_INSTR_OFFSETS
	.align		4
.L_35:
        /*2d68*/ 	.byte	0x04, 0x39
        /*2d6a*/ 	.short	(.L_37 - .L_36)


	//   ....[0]....
.L_36:
        /*2d6c*/ 	.word	0x00000320
        /*2d70*/ 	.word	0x000000ff
        /*2d74*/ 	.word	0x00000000
        /*2d78*/ 	.short	0x0100
        /*2d7a*/ 	.byte	0x08
	.zero		1


	//   ....[1]....
        /*2d7c*/ 	.word	0x00000330
        /*2d80*/ 	.word	0x000000ff
        /*2d84*/ 	.word	0x00000018
        /*2d88*/ 	.short	0x0100
        /*2d8a*/ 	.byte	0x08
	.zero		1


	//   ....[2]....
        /*2d8c*/ 	.word	0x00000340
        /*2d90*/ 	.word	0x000000ff
        /*2d94*/ 	.word	0x00000008
        /*2d98*/ 	.short	0x0100
        /*2d9a*/ 	.byte	0x08
	.zero		1


	//   ....[3]....
        /*2d9c*/ 	.word	0x00000350
        /*2da0*/ 	.word	0x000000ff
        /*2da4*/ 	.word	0x00000020
        /*2da8*/ 	.short	0x0100
        /*2daa*/ 	.byte	0x08
	.zero		1


	//   ....[4]....
        /*2dac*/ 	.word	0x00000360
        /*2db0*/ 	.word	0x000000ff
        /*2db4*/ 	.word	0x00000010
        /*2db8*/ 	.short	0x0100
        /*2dba*/ 	.byte	0x08
	.zero		1


	//   ....[5]....
        /*2dbc*/ 	.word	0x00000370
        /*2dc0*/ 	.word	0x000000ff
        /*2dc4*/ 	.word	0x00000028
        /*2dc8*/ 	.short	0x0100
        /*2dca*/ 	.byte	0x08
	.zero		1


	//   ....[6]....
        /*2dcc*/ 	.word	0x00000750
        /*2dd0*/ 	.word	0x000000ff
        /*2dd4*/ 	.word	0x00000040
        /*2dd8*/ 	.short	0x0100
        /*2dda*/ 	.byte	0x06
	.zero		1


	//   ....[7]....
        /*2ddc*/ 	.word	0x00000780
        /*2de0*/ 	.word	0x000000ff
        /*2de4*/ 	.word	0x00000048
        /*2de8*/ 	.short	0x0100
        /*2dea*/ 	.byte	0x06
	.zero		1


	//   ....[8]....
        /*2dec*/ 	.word	0x00001680
        /*2df0*/ 	.word	0x00000004
        /*2df4*/ 	.word	0x00000000
        /*2df8*/ 	.short	0x010a
        /*2dfa*/ 	.byte	0x3f
	.zero		1


	//   ....[9]....
        /*2dfc*/ 	.word	0x000016c0
        /*2e00*/ 	.word	0x00000004
        /*2e04*/ 	.word	0x00000000
        /*2e08*/ 	.short	0x010a
        /*2e0a*/ 	.byte	0x3f
	.zero		1


	//   ....[10]....
        /*2e0c*/ 	.word	0x00004d10
        /*2e10*/ 	.word	0x00000004
        /*2e14*/ 	.word	0x00000000
        /*2e18*/ 	.short	0x010a
        /*2e1a*/ 	.byte	0x3f
	.zero		1


	//   ....[11]....
        /*2e1c*/ 	.word	0x00004d50
        /*2e20*/ 	.word	0x00000004
        /*2e24*/ 	.word	0x00000000
        /*2e28*/ 	.short	0x010a
        /*2e2a*/ 	.byte	0x3f
	.zero		1


	//   ....[12]....
        /*2e2c*/ 	.word	0x00008e40
        /*2e30*/ 	.word	0x00000004
        /*2e34*/ 	.word	0x00000000
        /*2e38*/ 	.short	0x0101
        /*2e3a*/ 	.byte	0x3f
	.zero		1


	//   ....[13]....
        /*2e3c*/ 	.word	0x00009060
        /*2e40*/ 	.word	0x00000000
        /*2e44*/ 	.word	0x00000000
        /*2e48*/ 	.short	0x0101
        /*2e4a*/ 	.byte	0x3f
	.zero		1


	//   ....[14]....
        /*2e4c*/ 	.word	0x0001ad20
        /*2e50*/ 	.word	0x0000000a
        /*2e54*/ 	.word	0x00000018
        /*2e58*/ 	.short	0x010a
        /*2e5a*/ 	.byte	0x3f
	.zero		1


	//   ....[15]....
        /*2e5c*/ 	.word	0x0001b0e0
        /*2e60*/ 	.word	0x00000002
        /*2e64*/ 	.word	0x00000048
        /*2e68*/ 	.short	0x0101
        /*2e6a*/ 	.byte	0x3f
	.zero		1


	//   ....[16]....
        /*2e6c*/ 	.word	0x0001b8e0
        /*2e70*/ 	.word	0x00000005
        /*2e74*/ 	.word	0x00000000
        /*2e78*/ 	.short	0x010a
        /*2e7a*/ 	.byte	0x3f
	.zero		1


	//   ....[17]....
        /*2e7c*/ 	.word	0x0001b970
        /*2e80*/ 	.word	0x00000007
        /*2e84*/ 	.word	0x00000000
        /*2e88*/ 	.short	0x010a
        /*2e8a*/ 	.byte	0x3f
	.zero		1


	//   ....[18]....
        /*2e8c*/ 	.word	0x0001ba00
        /*2e90*/ 	.word	0x00000003
        /*2e94*/ 	.word	0x00000000
        /*2e98*/ 	.short	0x010a
        /*2e9a*/ 	.byte	0x3f
	.zero		1


	//   ....[19]....
        /*2e9c*/ 	.word	0x0001ba60
        /*2ea0*/ 	.word	0x00000004
        /*2ea4*/ 	.word	0x00000000
        /*2ea8*/ 	.short	0x010a
        /*2eaa*/ 	.byte	0x3f
	.zero		1


	//   ....[20]....
        /*2eac*/ 	.word	0x0001bab0
        /*2eb0*/ 	.word	0x00000004
        /*2eb4*/ 	.word	0x00000000
        /*2eb8*/ 	.short	0x010a
        /*2eba*/ 	.byte	0x3f
	.zero		1


	//   ....[21]....
        /*2ebc*/ 	.word	0x0001bb80
        /*2ec0*/ 	.word	0x0000000a
        /*2ec4*/ 	.word	0x00000018
        /*2ec8*/ 	.short	0x010a
        /*2eca*/ 	.byte	0x3f
	.zero		1


	//   ....[22]....
        /*2ecc*/ 	.word	0x0001bc50
        /*2ed0*/ 	.word	0x00000005
        /*2ed4*/ 	.word	0x00000000
        /*2ed8*/ 	.short	0x010a
        /*2eda*/ 	.byte	0x3f
	.zero		1


	//   ....[23]....
        /*2edc*/ 	.word	0x0001bca0
        /*2ee0*/ 	.word	0x00000007
        /*2ee4*/ 	.word	0x00000000
        /*2ee8*/ 	.short	0x010a
        /*2eea*/ 	.byte	0x3f
	.zero		1


	//----- nvinfo : EIATTR_NUM_MBARRIERS
	.align		4
.L_37:
        /*2eec*/ 	.byte	0x03, 0x38
        /*2eee*/ 	.short	0x0008


	//----- nvinfo : EIATTR_EXIT_INSTR_OFFSETS
	.align		4
        /*2ef0*/ 	.byte	0x04, 0x1c
        /*2ef2*/ 	.short	(.L_39 - .L_38)


	//   ....[0]....
.L_38:
        /*2ef4*/ 	.word	0x00000a80


	//   ....[1]....
        /*2ef8*/ 	.word	0x00001310


	//   ....[2]....
        /*2efc*/ 	.word	0x0001a2b0


	//   ....[3]....
        /*2f00*/ 	.word	0x0001a8d0


	//   ....[4]....
        /*2f04*/ 	.word	0x0001ba50


	//----- nvinfo : EIATTR_MAX_THREADS
	.align		4
.L_39:
        /*2f08*/ 	.byte	0x04, 0x05
        /*2f0a*/ 	.short	(.L_41 - .L_40)
.L_40:
        /*2f0c*/ 	.word	0x00000180
        /*2f10*/ 	.word	0x00000001
        /*2f14*/ 	.word	0x00000001


	//----- nvinfo : EIATTR_CRS_STACK_SIZE
	.align		4
.L_41:
        /*2f18*/ 	.byte	0x04, 0x1e
        /*2f1a*/ 	.short	(.L_43 - .L_42)
.L_42:
        /*2f1c*/ 	.word	0x00000000


	//----- nvinfo : EIATTR_CBANK_PARAM_SIZE
	.align		4
.L_43:
        /*2f20*/ 	.byte	0x03, 0x19
        /*2f22*/ 	.short	0x0470


	//----- nvinfo : EIATTR_PARAM_CBANK
	.align		4
        /*2f24*/ 	.byte	0x04, 0x0a
        /*2f26*/ 	.short	(.L_45 - .L_44)
	.align		4
.L_44:
        /*2f28*/ 	.word	index@(.nv.constant0._ZN7cutlass13device_kernelINS_4gemm6kernel13GemmUniversalIN4cute5tupleIJiiiiEEENS1_10collective13CollectiveMmaINS1_34MainloopSm90TmaGmmaWarpSpecializedILi3ENS5_IJNS4_1CILi2EEESB_NSA_ILi1EEEEEENS1_35KernelTmaWarpSpecializedCooperativeEEENS5_IJNSA_ILi256EEESG_NSA_ILi64EEEEEENS_6half_tENS5_IJlSC_lEEESJ_SK_NS4_8TiledMMAINS4_8MMA_AtomIJNS4_4SM904GMMA26MMA_64x256x16_F32F16F16_SSILNSO_5MajorE0ELSQ_0ELNSO_7ScaleInE1ELSR_1EEEEEENS4_6LayoutINS5_IJSB_SC_SC_EEENS5_IJSC_NSA_ILi0EEESW_EEEEENS5_IJNS4_10UnderscoreESZ_SZ_EEEEENS4_23SM90_TMA_LOAD_MULTICASTENS4_14ComposedLayoutINS4_7SwizzleILi3ELi4ELi3EEENS4_18smem_ptr_flag_bitsILi16EEENSU_INS5_IJNSA_ILi8EEESH_EEENS5_IJSH_SC_EEEEEEEvNS4_8identityES12_S1C_vS1D_EENS_8epilogue10collective6detail29Sm90TmaWarpSpecializedAdapterINS1G_15DefaultEpilogueISJ_SK_SK_NS1F_6thread17LinearCombinationISJ_Li1EffLNS1K_9ScaleType4KindE0ELNS_15FloatRoundStyleE2ESJ_EENS1_15EpilogueDefaultEEEEEvvEEEEvNT_6ParamsE)
        /*2f2c*/ 	.short	0x0210
        /*2f2e*/ 	.short	0x0470


	//----- nvinfo : EIATTR_SW_WAR
	.align		4
.L_45:
        /*2f30*/ 	.byte	0x04, 0x36
        /*2f32*/ 	.short	(.L_47 - .L_46)
.L_46:
        /*2f34*/ 	.word	0x00000008
.L_47:


//--------------------- .nv.callgraph             --------------------------
	.section	.nv.callgraph,"",@"SHT_CUDA_CALLGRAPH"
	.align	4
	.sectionentsize	8
	.align		4
        /*0000*/ 	.word	0x00000000
	.align		4
        /*0004*/ 	.word	0xffffffff
	.align		4
        /*0008*/ 	.word	index@(_ZN7cutlass13device_kernelINS_4gemm6kernel13GemmUniversalIN4cute5tupleIJiiiiEEENS1_10collective13CollectiveMmaINS1_34MainloopSm90TmaGmmaWarpSpecializedILi3ENS5_IJNS4_1CILi2EEESB_NSA_ILi1EEEEEENS1_35KernelTmaWarpSpecializedCooperativeEEENS5_IJNSA_ILi256EEESG_NSA_ILi64EEEEEENS_6half_tENS5_IJlSC_lEEESJ_SK_NS4_8TiledMMAINS4_8MMA_AtomIJNS4_4SM904GMMA26MMA_64x256x16_F32F16F16_SSILNSO_5MajorE0ELSQ_0ELNSO_7ScaleInE1ELSR_1EEEEEENS4_6LayoutINS5_IJSB_SC_SC_EEENS5_IJSC_NSA_ILi0EEESW_EEEEENS5_IJNS4_10UnderscoreESZ_SZ_EEEEENS4_23SM90_TMA_LOAD_MULTICASTENS4_14ComposedLayoutINS4_7SwizzleILi3ELi4ELi3EEENS4_18smem_ptr_flag_bitsILi16EEENSU_INS5_IJNSA_ILi8EEESH_EEENS5_IJSH_SC_EEEEEEEvNS4_8identityES12_S1C_vS1D_EENS_8epilogue10collective6detail29Sm90TmaWarpSpecializedAdapterINS1G_15DefaultEpilogueISJ_SK_SK_NS1F_6thread17LinearCombinationISJ_Li1EffLNS1K_9ScaleType4KindE0ELNS_15FloatRoundStyleE2ESJ_EENS1_15EpilogueDefaultEEEEEvvEEEEvNT_6ParamsE)
	.align		4
        /*000c*/ 	.word	index@(__assertfail)
	.align		4
        /*0010*/ 	.word	0x00000000
	.align		4
        /*0014*/ 	.word	0xfffffffe
	.align		4
        /*0018*/ 	.word	0x00000000
	.align		4
        /*001c*/ 	.word	0xfffffffd
	.align		4
        /*0020*/ 	.word	0x00000000
	.align		4
        /*0024*/ 	.word	0xfffffffc


//--------------------- .nv.constant4             --------------------------
	.section	.nv.constant4,"a",@progbits
	.align	8
	.align		8
.nv.constant4:
        /*0000*/ 	.dword	__assertfail
	.align		8
        /*0008*/ 	.dword	__unnamed_1
	.align		8
        /*0010*/ 	.dword	_ZN40_INTERNAL_ce22f902_4_k_cu_f511552c_258804cuda3std3__45__cpo5beginE
	.align		8
        /*0018*/ 	.dword	_ZN40_INTERNAL_ce22f902_4_k_cu_f511552c_258804cuda3std3__45__cpo3endE
	.align		8
        /*0020*/ 	.dword	_ZN40_INTERNAL_ce22f902_4_k_cu_f511552c_258804cuda3std3__45__cpo6cbeginE
	.align		8
        /*0028*/ 	.dword	_ZN40_INTERNAL_ce22f902_4_k_cu_f511552c_258804cuda3std3__45__cpo4cendE
	.align		8
        /*0030*/ 	.dword	_ZN40_INTERNAL_ce22f902_4_k_cu_f511552c_258804cuda3std3__442_GLOBAL__N__ce22f902_4_k_cu_f511552c_258806ignoreE
	.align		8
        /*0038*/ 	.dword	_ZN40_INTERNAL_ce22f902_4_k_cu_f511552c_258804cuda3std3__419piecewise_constructE
	.align		8
        /*0040*/ 	.dword	_ZN40_INTERNAL_ce22f902_4_k_cu_f511552c_258804cuda3std3__48in_placeE
	.align		8
        /*0048*/ 	.dword	_ZN40_INTERNAL_ce22f902_4_k_cu_f511552c_258804cuda3std6ranges3__45__cpo4swapE
	.align		8
        /*0050*/ 	.dword	_ZN40_INTERNAL_ce22f902_4_k_cu_f511552c_258804cuda3std6ranges3__45__cpo9iter_moveE
	.align		8
        /*0058*/ 	.dword	_ZN40_INTERNAL_ce22f902_4_k_cu_f511552c_258804cute7productE
	.align		8
        /*0060*/ 	.dword	_ZN40_INTERNAL_ce22f902_4_k_cu_f511552c_258804cute1_E
	.align		8
        /*0068*/ 	.dword	$str$22
	.align		8
        /*0070*/ 	.dword	$str$23


//--------------------- .text._ZN7cutlass13device_kernelINS_4gemm6kernel13GemmUniversalIN4cute5tupleIJiiiiEEENS1_10collective13CollectiveMmaINS1_34MainloopSm90TmaGmmaWarpSpecializedILi3ENS5_IJNS4_1CILi2EEESB_NSA_ILi1EEEEEENS1_35KernelTmaWarpSpecializedCooperativeEEENS5_IJNSA_ILi256EEESG_NSA_ILi64EEEEEENS_6half_tENS5_IJlSC_lEEESJ_SK_NS4_8TiledMMAINS4_8MMA_AtomIJNS4_4SM904GMMA26MMA_64x256x16_F32F16F16_SSILNSO_5MajorE0ELSQ_0ELNSO_7ScaleInE1ELSR_1EEEEEENS4_6LayoutINS5_IJSB_SC_SC_EEENS5_IJSC_NSA_ILi0EEESW_EEEEENS5_IJNS4_10UnderscoreESZ_SZ_EEEEENS4_23SM90_TMA_LOAD_MULTICASTENS4_14ComposedLayoutINS4_7SwizzleILi3ELi4ELi3EEENS4_18smem_ptr_flag_bitsILi16EEENSU_INS5_IJNSA_ILi8EEESH_EEENS5_IJSH_SC_EEEEEEEvNS4_8identityES12_S1C_vS1D_EENS_8epilogue10collective6detail29Sm90TmaWarpSpecializedAdapterINS1G_15DefaultEpilogueISJ_SK_SK_NS1F_6thread17LinearCombinationISJ_Li1EffLNS1K_9ScaleType4KindE0ELNS_15FloatRoundStyleE2ESJ_EENS1_15EpilogueDefaultEEEEEvvEEEEvNT_6ParamsE --------------------------
	.section	.text._ZN7cutlass13device_kernelINS_4gemm6kernel13GemmUniversalIN4cute5tupleIJiiiiEEENS1_10collective13CollectiveMmaINS1_34MainloopSm90TmaGmmaWarpSpecializedILi3ENS5_IJNS4_1CILi2EEESB_NSA_ILi1EEEEEENS1_35KernelTmaWarpSpecializedCooperativeEEENS5_IJNSA_ILi256EEESG_NSA_ILi64EEEEEENS_6half_tENS5_IJlSC_lEEESJ_SK_NS4_8TiledMMAINS4_8MMA_AtomIJNS4_4SM904GMMA26MMA_64x256x16_F32F16F16_SSILNSO_5MajorE0ELSQ_0ELNSO_7ScaleInE1ELSR_1EEEEEENS4_6LayoutINS5_IJSB_SC_SC_EEENS5_IJSC_NSA_ILi0EEESW_EEEEENS5_IJNS4_10UnderscoreESZ_SZ_EEEEENS4_23SM90_TMA_LOAD_MULTICASTENS4_14ComposedLayoutINS4_7SwizzleILi3ELi4ELi3EEENS4_18smem_ptr_flag_bitsILi16EEENSU_INS5_IJNSA_ILi8EEESH_EEENS5_IJSH_SC_EEEEEEEvNS4_8identityES12_S1C_vS1D_EENS_8epilogue10collective6detail29Sm90TmaWarpSpecializedAdapterINS1G_15DefaultEpilogueISJ_SK_SK_NS1F_6thread17LinearCombinationISJ_Li1EffLNS1K_9ScaleType4KindE0ELNS_15FloatRoundStyleE2ESJ_EENS1_15EpilogueDefaultEEEEEvvEEEEvNT_6ParamsE,"ax",@progbits
	.align	128
.text._ZN7cutlass13device_kernelINS_4gemm6kernel13GemmUniversalIN4cute5tupleIJiiiiEEENS1_10collective13CollectiveMmaINS1_34MainloopSm90TmaGmmaWarpSpecializedILi3ENS5_IJNS4_1CILi2EEESB_NSA_ILi1EEEEEENS1_35KernelTmaWarpSpecializedCooperativeEEENS5_IJNSA_ILi256EEESG_NSA_ILi64EEEEEENS_6half_tENS5_IJlSC_lEEESJ_SK_NS4_8TiledMMAINS4_8MMA_AtomIJNS4_4SM904GMMA26MMA_64x256x16_F32F16F16_SSILNSO_5MajorE0ELSQ_0ELNSO_7ScaleInE1ELSR_1EEEEEENS4_6LayoutINS5_IJSB_SC_SC_EEENS5_IJSC_NSA_ILi0EEESW_EEEEENS5_IJNS4_10UnderscoreESZ_SZ_EEEEENS4_23SM90_TMA_LOAD_MULTICASTENS4_14ComposedLayoutINS4_7SwizzleILi3ELi4ELi3EEENS4_18smem_ptr_flag_bitsILi16EEENSU_INS5_IJNSA_ILi8EEESH_EEENS5_IJSH_SC_EEEEEEEvNS4_8identityES12_S1C_vS1D_EENS_8epilogue10collective6detail29Sm90TmaWarpSpecializedAdapterINS1G_15DefaultEpilogueISJ_SK_SK_NS1F_6thread17LinearCombinationISJ_Li1EffLNS1K_9ScaleType4KindE0ELNS_15FloatRoundStyleE2ESJ_EENS1_15EpilogueDefaultEEEEEvvEEEEvNT_6ParamsE:
        .type           _ZN7cutlass13device_kernelINS_4gemm6kernel13GemmUniversalIN4cute5tupleIJiiiiEEENS1_10collective13CollectiveMmaINS1_34MainloopSm90TmaGmmaWarpSpecializedILi3ENS5_IJNS4_1CILi2EEESB_NSA_ILi1EEEEEENS1_35KernelTmaWarpSpecializedCooperativeEEENS5_IJNSA_ILi256EEESG_NSA_ILi64EEEEEENS_6half_tENS5_IJlSC_lEEESJ_SK_NS4_8TiledMMAINS4_8MMA_AtomIJNS4_4SM904GMMA26MMA_64x256x16_F32F16F16_SSILNSO_5MajorE0ELSQ_0ELNSO_7ScaleInE1ELSR_1EEEEEENS4_6LayoutINS5_IJSB_SC_SC_EEENS5_IJSC_NSA_ILi0EEESW_EEEEENS5_IJNS4_10UnderscoreESZ_SZ_EEEEENS4_23SM90_TMA_LOAD_MULTICASTENS4_14ComposedLayoutINS4_7SwizzleILi3ELi4ELi3EEENS4_18smem_ptr_flag_bitsILi16EEENSU_INS5_IJNSA_ILi8EEESH_EEENS5_IJSH_SC_EEEEEEEvNS4_8identityES12_S1C_vS1D_EENS_8epilogue10collective6detail29Sm90TmaWarpSpecializedAdapterINS1G_15DefaultEpilogueISJ_SK_SK_NS1F_6thread17LinearCombinationISJ_Li1EffLNS1K_9ScaleType4KindE0ELNS_15FloatRoundStyleE2ESJ_EENS1_15EpilogueDefaultEEEEEvvEEEEvNT_6ParamsE,@function
        .size           _ZN7cutlass13device_kernelINS_4gemm6kernel13GemmUniversalIN4cute5tupleIJiiiiEEENS1_10collective13CollectiveMmaINS1_34MainloopSm90TmaGmmaWarpSpecializedILi3ENS5_IJNS4_1CILi2EEESB_NSA_ILi1EEEEEENS1_35KernelTmaWarpSpecializedCooperativeEEENS5_IJNSA_ILi256EEESG_NSA_ILi64EEEEEENS_6half_tENS5_IJlSC_lEEESJ_SK_NS4_8TiledMMAINS4_8MMA_AtomIJNS4_4SM904GMMA26MMA_64x256x16_F32F16F16_SSILNSO_5MajorE0ELSQ_0ELNSO_7ScaleInE1ELSR_1EEEEEENS4_6LayoutINS5_IJSB_SC_SC_EEENS5_IJSC_NSA_ILi0EEESW_EEEEENS5_IJNS4_10UnderscoreESZ_SZ_EEEEENS4_23SM90_TMA_LOAD_MULTICASTENS4_14ComposedLayoutINS4_7SwizzleILi3ELi4ELi3EEENS4_18smem_ptr_flag_bitsILi16EEENSU_INS5_IJNSA_ILi8EEESH_EEENS5_IJSH_SC_EEEEEEEvNS4_8identityES12_S1C_vS1D_EENS_8epilogue10collective6detail29Sm90TmaWarpSpecializedAdapterINS1G_15DefaultEpilogueISJ_SK_SK_NS1F_6thread17LinearCombinationISJ_Li1EffLNS1K_9ScaleType4KindE0ELNS_15FloatRoundStyleE2ESJ_EENS1_15EpilogueDefaultEEEEEvvEEEEvNT_6ParamsE,(.L_x_579 - _ZN7cutlass13device_kernelINS_4gemm6kernel13GemmUniversalIN4cute5tupleIJiiiiEEENS1_10collective13CollectiveMmaINS1_34MainloopSm90TmaGmmaWarpSpecializedILi3ENS5_IJNS4_1CILi2EEESB_NSA_ILi1EEEEEENS1_35KernelTmaWarpSpecializedCooperativeEEENS5_IJNSA_ILi256EEESG_NSA_ILi64EEEEEENS_6half_tENS5_IJlSC_lEEESJ_SK_NS4_8TiledMMAINS4_8MMA_AtomIJNS4_4SM904GMMA26MMA_64x256x16_F32F16F16_SSILNSO_5MajorE0ELSQ_0ELNSO_7ScaleInE1ELSR_1EEEEEENS4_6LayoutINS5_IJSB_SC_SC_EEENS5_IJSC_NSA_ILi0EEESW_EEEEENS5_IJNS4_10UnderscoreESZ_SZ_EEEEENS4_23SM90_TMA_LOAD_MULTICASTENS4_14ComposedLayoutINS4_7SwizzleILi3ELi4ELi3EEENS4_18smem_ptr_flag_bitsILi16EEENSU_INS5_IJNSA_ILi8EEESH_EEENS5_IJSH_SC_EEEEEEEvNS4_8identityES12_S1C_vS1D_EENS_8epilogue10collective6detail29Sm90TmaWarpSpecializedAdapterINS1G_15DefaultEpilogueISJ_SK_SK_NS1F_6thread17LinearCombinationISJ_Li1EffLNS1K_9ScaleType4KindE0ELNS_15FloatRoundStyleE2ESJ_EENS1_15EpilogueDefaultEEEEEvvEEEEvNT_6ParamsE)
        .other          _ZN7cutlass13device_kernelINS_4gemm6kernel13GemmUniversalIN4cute5tupleIJiiiiEEENS1_10collective13CollectiveMmaINS1_34MainloopSm90TmaGmmaWarpSpecializedILi3ENS5_IJNS4_1CILi2EEESB_NSA_ILi1EEEEEENS1_35KernelTmaWarpSpecializedCooperativeEEENS5_IJNSA_ILi256EEESG_NSA_ILi64EEEEEENS_6half_tENS5_IJlSC_lEEESJ_SK_NS4_8TiledMMAINS4_8MMA_AtomIJNS4_4SM904GMMA26MMA_64x256x16_F32F16F16_SSILNSO_5MajorE0ELSQ_0ELNSO_7ScaleInE1ELSR_1EEEEEENS4_6LayoutINS5_IJSB_SC_SC_EEENS5_IJSC_NSA_ILi0EEESW_EEEEENS5_IJNS4_10UnderscoreESZ_SZ_EEEEENS4_23SM90_TMA_LOAD_MULTICASTENS4_14ComposedLayoutINS4_7SwizzleILi3ELi4ELi3EEENS4_18smem_ptr_flag_bitsILi16EEENSU_INS5_IJNSA_ILi8EEESH_EEENS5_IJSH_SC_EEEEEEEvNS4_8identityES12_S1C_vS1D_EENS_8epilogue10collective6detail29Sm90TmaWarpSpecializedAdapterINS1G_15DefaultEpilogueISJ_SK_SK_NS1F_6thread17LinearCombinationISJ_Li1EffLNS1K_9ScaleType4KindE0ELNS_15FloatRoundStyleE2ESJ_EENS1_15EpilogueDefaultEEEEEvvEEEEvNT_6ParamsE,@"STO_CUDA_ENTRY STV_DEFAULT"
_ZN7cutlass13device_kernelINS_4gemm6kernel13GemmUniversalIN4cute5tupleIJiiiiEEENS1_10collective13CollectiveMmaINS1_34MainloopSm90TmaGmmaWarpSpecializedILi3ENS5_IJNS4_1CILi2EEESB_NSA_ILi1EEEEEENS1_35KernelTmaWarpSpecializedCooperativeEEENS5_IJNSA_ILi256EEESG_NSA_ILi64EEEEEENS_6half_tENS5_IJlSC_lEEESJ_SK_NS4_8TiledMMAINS4_8MMA_AtomIJNS4_4SM904GMMA26MMA_64x256x16_F32F16F16_SSILNSO_5MajorE0ELSQ_0ELNSO_7ScaleInE1ELSR_1EEEEEENS4_6LayoutINS5_IJSB_SC_SC_EEENS5_IJSC_NSA_ILi0EEESW_EEEEENS5_IJNS4_10UnderscoreESZ_SZ_EEEEENS4_23SM90_TMA_LOAD_MULTICASTENS4_14ComposedLayoutINS4_7SwizzleILi3ELi4ELi3EEENS4_18smem_ptr_flag_bitsILi16EEENSU_INS5_IJNSA_ILi8EEESH_EEENS5_IJSH_SC_EEEEEEEvNS4_8identityES12_S1C_vS1D_EENS_8epilogue10collective6detail29Sm90TmaWarpSpecializedAdapterINS1G_15DefaultEpilogueISJ_SK_SK_NS1F_6thread17LinearCombinationISJ_Li1EffLNS1K_9ScaleType4KindE0ELNS_15FloatRoundStyleE2ESJ_EENS1_15EpilogueDefaultEEEEEvvEEEEvNT_6ParamsE:
[----:B------:R-:W0:Y:S02]  /*0000*/  LDC R1, c[0x0][0x28] ;  /* 0x00000a00ff017b82 */ /* 0x000e240000000800 */
[----:B0-----:R-:W-:Y:S01]  /*0010*/  VIADD R1, R1, 0xfffff878 ;  /* 0xfffff87801017836 */ /* 0x001fe20000000000 */
[----:B------:R-:W0:Y:S01]  /*0020*/  S2R R4, SR_TID.X ;  /* 0x0000000000047919 */ /* 0x000e220000002100 */
[----:B------:R-:W-:Y:S01]  /*0030*/  ELECT P0, URZ, PT ;  /* 0x00000000003f782f */ /* 0x000fe20003800000 */
[----:B------:R-:W-:Y:S01]  /*0040*/  BSSY B0, `(.L_x_0) ;  /* 0x0000015000007945 */ /* 0x000fe20003800000 */
[--C-:B0-----:R-:W-:Y:S02]  /*0050*/  SHF.R.U32.HI R0, RZ, 0x5, R4.reuse ;  /* 0x00000005ff007819 */ /* 0x101fe40000011604 */
[----:B------:R-:W-:-:S03]  /*0060*/  SHF.R.U32.HI R2, RZ, 0x7, R4 ;  /* 0x00000007ff027819 */ /* 0x000fc60000011604 */
[----:B------:R-:W0:Y:S04]  /*0070*/  SHFL.IDX PT, R3, R0, RZ, 0x1f ;  /* 0x00001fff00037589 */ /* 0x000e2800000e0000 */
[----:B------:R-:W1:Y:S01]  /*0080*/  SHFL.IDX PT, R2, R2, RZ, 0x1f ;  /* 0x00001fff02027589 */ /* 0x000e6200000e0000 */
[----:B0-----:R-:W-:Y:S02]  /*0090*/  R2UR UR9, R3 ;  /* 0x00000000030972ca */ /* 0x001fe400000e0000 */
[----:B-1----:R-:W-:-:S11]  /*00a0*/  R2UR UR5, R2 ;  /* 0x00000000020572ca */ /* 0x002fd600000e0000 */
[----:B------:R-:W-:Y:S02]  /*00b0*/  USHF.R.S32.HI UR4, URZ, 0x1f, UR9 ;  /* 0x0000001f3f047899 */ /* 0x000fe40008011409 */
[----:B------:R-:W-:Y:S02]  /*00c0*/  ISETP.NE.OR P0, PT, RZ, UR9, !P0 ;  /* 0x00000009ff007c0c */ /* 0x000fe4000c705670 */
[----:B------:R-:W-:-:S04]  /*00d0*/  ULEA.HI UR4, UR4, UR9, URZ, 0x2 ;  /* 0x0000000904047291 */ /* 0x000fc8000f8f103f */
[----:B------:R-:W-:-:S04]  /*00e0*/  ULOP3.LUT UR4, UR4, 0xfffffffc, URZ, 0xc0, !UPT ;  /* 0xfffffffc04047892 */ /* 0x000fc8000f8ec03f */
[----:B------:R-:W-:-:S03]  /*00f0*/  UIADD3 UR9, UR9, -UR4, URZ ;  /* 0x8000000409097290 */ /* 0x000fc6000fffe03f */
[----:B------:R-:W-:Y:S09]  /*0100*/  @P0 BRA `(.L_x_1) ;  /* 0x0000000000200947 */ /* 0x000ff20003800000 */
[----:B------:R-:W-:Y:S02]  /*0110*/  ULDC.64 UR6, c[0x0][0x198] ;  /* 0x0000660000067ab9 */ /* 0x000fe40000000a00 */
[----:B------:R-:W-:Y:S02]  /*0120*/  UIADD3 UR10, UP0, UR6, 0xf0, URZ ;  /* 0x000000f0060a7890 */ /* 0x000fe4000ff1e03f */
[----:B------:R-:W-:Y:S02]  /*0130*/  UIADD3 UR6, UP1, UR6, 0x1f0, URZ ;  /* 0x000001f006067890 */ /* 0x000fe4000ff3e03f */
[----:B------:R-:W-:Y:S02]  /*0140*/  UIADD3.X UR11, URZ, UR7, URZ, UP0, !UPT ;  /* 0x000000073f0b7290 */ /* 0x000fe400087fe43f */
[----:B------:R-:W-:-:S07]  /*0150*/  UIADD3.X UR7, URZ, UR7, URZ, UP1, !UPT ;  /* 0x000000073f077290 */ /* 0x000fce0008ffe43f */
[----:B------:R0:W-:Y:S02]  /*0160*/  UTMACCTL.PF [UR10] ;  /* 0x000000000a0079b9 */ /* 0x0001e40008040000 */
[----:B------:R0:W-:Y:S02]  /*0170*/  UTMACCTL.PF [UR6] ;  /* 0x00000000060079b9 */ /* 0x0001e40008040000 */
[----:B0-----:R-:W-:Y:S01]  /*0180*/  NOP ;  /* 0x0000000000007918 */ /* 0x001fe20000000000 */
.L_x_1:
[----:B------:R-:W-:Y:S05]  /*0190*/  BSYNC B0 ;  /* 0x0000000000007941 */ /* 0x000fea0003800000 */
.L_x_0:
[----:B------:R-:W0:Y:S01]  /*01a0*/  SHFL.IDX PT, R2, R0, RZ, 0x1f ;  /* 0x00001fff00027589 */ /* 0x000e2200000e0000 */
[----:B------:R-:W-:Y:S01]  /*01b0*/  UISETP.NE.AND UP0, UPT, UR9, 0x3, UPT ;  /* 0x000000030900788c */ /* 0x000fe2000bf05270 */
[----:B------:R-:W-:Y:S01]  /*01c0*/  ISETP.NE.AND P1, PT, RZ, UR5, PT ;  /* 0x00000005ff007c0c */ /* 0x000fe2000bf25270 */
[----:B------:R-:W-:Y:S02]  /*01d0*/  UIADD3 UR16, UR5, -0x1, URZ ;  /* 0xffffffff05107890 */ /* 0x000fe4000fffe03f */
[----:B------:R-:W-:Y:S02]  /*01e0*/  UISETP.EQ.OR UP0, UPT, UR9, URZ, !UP0 ;  /* 0x0000003f0900728c */ /* 0x000fe4000c702670 */
[----:B------:R-:W-:Y:S02]  /*01f0*/  UISETP.GE.U32.AND UP1, UPT, UR16, 0x2, UPT ;  /* 0x000000021000788c */ /* 0x000fe4000bf26070 */
[----:B------:R-:W-:-:S04]  /*0200*/  UISETP.EQ.AND UP0, UPT, UR5, URZ, UP0 ;  /* 0x0000003f0500728c */ /* 0x000fc80008702270 */
[----:B------:R-:W-:-:S04]  /*0210*/  USEL UR40, URZ, 0x1, !UP0 ;  /* 0x000000013f287887 */ /* 0x000fc8000c000000 */
[----:B------:R-:W-:Y:S01]  /*0220*/  USEL UR40, UR40, 0x2, UP1 ;  /* 0x0000000228287887 */ /* 0x000fe20008800000 */
[----:B0-----:R-:W-:-:S13]  /*0230*/  ISETP.NE.AND P0, PT, R2, RZ, PT ;  /* 0x000000ff0200720c */ /* 0x001fda0003f05270 */
[----:B------:R-:W-:Y:S05]  /*0240*/  @P0 BRA `(.L_x_2) ;  /* 0x0000000000500947 */ /* 0x000fea0003800000 */
[----:B------:R-:W0:Y:S01]  /*0250*/  S2UR UR8, SR_CgaCtaId ;  /* 0x00000000000879c3 */ /* 0x000e220000008800 */
[----:B------:R-:W-:Y:S01]  /*0260*/  UMOV UR4, 0x400 ;  /* 0x0000040000047882 */ /* 0x000fe20000000000 */
[----:B------:R-:W-:Y:S01]  /*0270*/  UMOV UR5, 0x1 ;  /* 0x0000000100057882 */ /* 0x000fe20000000000 */
[----:B------:R-:W-:Y:S01]  /*0280*/  UMOV UR6, 0x6 ;  /* 0x0000000600067882 */ /* 0x000fe20000000000 */
[----:B------:R-:W-:Y:S01]  /*0290*/  ELECT P0, URZ, PT ;  /* 0x00000000003f782f */ /* 0x000fe20003800000 */
[----:B------:R-:W-:-:S04]  /*02a0*/  UIADD3 UR6, -UR6, 0x100000, URZ ;  /* 0x0010000006067890 */ /* 0x000fc8000fffe13f */
[----:B------:R-:W-:Y:S02]  /*02b0*/  USHF.L.U32 UR7, UR6, 0xb, URZ ;  /* 0x0000000b06077899 */ /* 0x000fe4000800063f */
[----:B------:R-:W-:Y:S02]  /*02c0*/  USHF.L.U32 UR6, UR6, 0x1, URZ ;  /* 0x0000000106067899 */ /* 0x000fe4000800063f */
[----:B0-----:R-:W-:Y:S02]  /*02d0*/  ULEA UR8, UR8, UR4, 0x18 ;  /* 0x0000000408087291 */ /* 0x001fe4000f8ec03f */
[----:B------:R-:W-:-:S04]  /*02e0*/  UIADD3 UR4, -UR5, 0x100000, URZ ;  /* 0x0010000005047890 */ /* 0x000fc8000fffe13f */
[----:B------:R-:W-:Y:S02]  /*02f0*/  USHF.L.U32 UR5, UR4, 0xb, URZ ;  /* 0x0000000b04057899 */ /* 0x000fe4000800063f */
[----:B------:R-:W-:Y:S01]  /*0300*/  USHF.L.U32 UR4, UR4, 0x1, URZ ;  /* 0x0000000104047899 */ /* 0x000fe2000800063f */
[----:B------:R-:W0:Y:S11]  /*0310*/  FENCE.VIEW.ASYNC.S ;  /* 0x00000000000073c6 */ /* 0x000e360000000000 */
[----:B0-----:R0:W1:Y:S01]  /*0320*/  SYNCS.EXCH.64 URZ, [UR8], UR4 ;  /* 0x00000004083f75b2 */ /* 0x0010620008000100 */
[----:B------:R0:W2:Y:S01]  /*0330*/  SYNCS.EXCH.64 URZ, [UR8+0x18], UR6 ;  /* 0x00001806083f75b2 */ /* 0x0000a20008000100 */
[----:B------:R0:W3:Y:S01]  /*0340*/  SYNCS.EXCH.64 URZ, [UR8+0x8], UR4 ;  /* 0x00000804083f75b2 */ /* 0x0000e20008000100 */
[----:B------:R0:W4:Y:S01]  /*0350*/  SYNCS.EXCH.64 URZ, [UR8+0x20], UR6 ;  /* 0x00002006083f75b2 */ /* 0x0001220008000100 */
[----:B------:R0:W0:Y:S01]  /*0360*/  SYNCS.EXCH.64 URZ, [UR8+0x10], UR4 ;  /* 0x00001004083f75b2 */ /* 0x0000220008000100 */
[----:B------:R0:W0:Y:S01]  /*0370*/  SYNCS.EXCH.64 URZ, [UR8+0x28], UR6 ;  /* 0x00002806083f75b2 */ /* 0x0000220008000100 */
[----:B------:R-:W-:Y:S01]  /*0380*/  NOP ;  /* 0x0000000000007918 */ /* 0x000fe20000000000 */
.L_x_2:
[----:B------:R-:W5:Y:S01]  /*0390*/  S2UR UR13, SR_CTAID.X ;  /* 0x00000000000d79c3 */ /* 0x000f620000002500 */
[----:B------:R-:W-:Y:S01]  /*03a0*/  SHF.R.S32.HI R3, RZ, 0x1f, R4 ;  /* 0x0000001fff037819 */ /* 0x000fe20000011404 */
[----:B------:R5:W1:Y:S01]  /*03b0*/  SHFL.IDX PT, R6, R0, RZ, 0x1f ;  /* 0x00001fff00067589 */ /* 0x000a6200000e0000 */
[----:B0-----:R-:W-:Y:S01]  /*03c0*/  ULDC UR4, c[0x0][0x150] ;  /* 0x0000540000047ab9 */ /* 0x001fe20000000800 */
[----:B------:R-:W-:Y:S02]  /*03d0*/  ELECT P0, URZ, PT ;  /* 0x00000000003f782f */ /* 0x000fe40003800000 */
[----:B------:R-:W-:Y:S01]  /*03e0*/  LEA.HI R3, R3, R4, RZ, 0x7 ;  /* 0x0000000403037211 */ /* 0x000fe200078f38ff */
[----:B------:R-:W-:Y:S01]  /*03f0*/  ULDC UR5, c[0x0][0x154] ;  /* 0x0000550000057ab9 */ /* 0x000fe20000000800 */
[----:B------:R-:W-:Y:S01]  /*0400*/  SHF.R.S32.HI R7, RZ, 0x1f, R2 ;  /* 0x0000001fff077819 */ /* 0x000fe20000011402 */
[----:B------:R-:W0:Y:S01]  /*0410*/  S2UR UR10, SR_CTAID.Y ;  /* 0x00000000000a79c3 */ /* 0x000e220000002600 */
[----:B------:R-:W-:Y:S01]  /*0420*/  LOP3.LUT R3, R3, 0xffffff80, RZ, 0xc0, !PT ;  /* 0xffffff8003037812 */ /* 0x000fe200078ec0ff */
[----:B------:R-:W-:Y:S01]  /*0430*/  ULDC UR8, c[0x0][0x144] ;  /* 0x0000510000087ab9 */ /* 0x000fe20000000800 */
[----:B------:R-:W-:Y:S01]  /*0440*/  LEA.HI R7, R7, R2, RZ, 0x2 ;  /* 0x0000000207077211 */ /* 0x000fe200078f10ff */
[----:B------:R-:W-:Y:S01]  /*0450*/  NOP ;  /* 0x0000000000007918 */ /* 0x000fe20000000000 */
[----:B------:R-:W-:Y:S01]  /*0460*/  NOP ;  /* 0x0000000000007918 */ /* 0x000fe20000000000 */
[----:B------:R-:W-:Y:S01]  /*0470*/  IMAD.IADD R3, R4, 0x1, -R3 ;  /* 0x0000000104037824 */ /* 0x000fe200078e0a03 */
[----:B------:R-:W-:Y:S01]  /*0480*/  LOP3.LUT R7, R7, 0x3ffffffc, RZ, 0xc0, !PT ;  /* 0x3ffffffc07077812 */ /* 0x000fe200078ec0ff */
[----:B------:R-:W-:Y:S01]  /*0490*/  ULDC UR11, c[0x0][0x148] ;  /* 0x00005200000b7ab9 */ /* 0x000fe20000000800 */
[----:B------:R-:W-:-:S02]  /*04a0*/  MOV R17, 0x1 ;  /* 0x0000000100117802 */ /* 0x000fc40000000f00 */
[----:B------:R-:W-:Y:S02]  /*04b0*/  SHF.R.S32.HI R4, RZ, 0x1f, R3 ;  /* 0x0000001fff047819 */ /* 0x000fe40000011403 */
[----:B------:R-:W-:Y:S02]  /*04c0*/  IADD3 R2, R2, -R7, RZ ;  /* 0x8000000702027210 */ /* 0x000fe40007ffe0ff */
[----:B------:R-:W-:Y:S02]  /*04d0*/  LEA.HI R4, R4, R3, RZ, 0x3 ;  /* 0x0000000304047211 */ /* 0x000fe400078f18ff */
[----:B-----5:R-:W-:Y:S02]  /*04e0*/  I2FP.F32.U32 R5, UR13 ;  /* 0x0000000d00057c45 */ /* 0x020fe40008201000 */
[--C-:B------:R-:W-:Y:S02]  /*04f0*/  SHF.R.S32.HI R0, RZ, 0x3, R4.reuse ;  /* 0x00000003ff007819 */ /* 0x100fe40000011404 */
[----:B-1----:R-:W-:Y:S01]  /*0500*/  ISETP.NE.OR P0, PT, R6, RZ, !P0 ;  /* 0x000000ff0600720c */ /* 0x002fe20004705670 */
[----:B------:R-:W-:Y:S01]  /*0510*/  FMUL R8, R5, UR4 ;  /* 0x0000000405087c20 */ /* 0x000fe20008400000 */
[----:B------:R-:W-:-:S04]  /*0520*/  SHF.R.S32.HI R5, RZ, 0x1f, R4 ;  /* 0x0000001fff057819 */ /* 0x000fc80000011404 */
[----:B------:R-:W-:Y:S01]  /*0530*/  LEA.HI R5, R5, R0, RZ, 0x2 ;  /* 0x0000000005057211 */ /* 0x000fe200078f10ff */
[----:B------:R-:W1:Y:S03]  /*0540*/  F2I.U32.TRUNC.NTZ R8, R8 ;  /* 0x0000000800087305 */ /* 0x000e66000020f000 */
[----:B------:R-:W-:-:S03]  /*0550*/  LOP3.LUT R5, R5, 0xfffffffc, RZ, 0xc0, !PT ;  /* 0xfffffffc05057812 */ /* 0x000fc600078ec0ff */
[----:B------:R-:W-:Y:S01]  /*0560*/  VOTEU.ALL UP0, P0 ;  /* 0x00000000003f7886 */ /* 0x000fe20000000000 */
[----:B------:R-:W-:Y:S01]  /*0570*/  VOTEU.ALL UP1, P0 ;  /* 0x00000000003f7886 */ /* 0x000fe20000020000 */
[----:B------:R-:W-:Y:S01]  /*0580*/  IMAD.IADD R5, R0, 0x1, -R5 ;  /* 0x0000000100057824 */ /* 0x000fe200078e0a05 */
[----:B0-----:R-:W-:Y:S02]  /*0590*/  I2FP.F32.U32 R0, UR10 ;  /* 0x0000000a00007c45 */ /* 0x001fe40008201000 */
[----:B------:R-:W0:Y:S01]  /*05a0*/  @!UP0 S2UR UR7, SR_CgaCtaId ;  /* 0x00000000000789c3 */ /* 0x000e220000008800 */
[----:B------:R-:W-:Y:S01]  /*05b0*/  IMAD R2, R2, 0x4, R5 ;  /* 0x0000000402027824 */ /* 0x000fe200078e0205 */
[----:B------:R-:W-:Y:S01]  /*05c0*/  @!UP0 UMOV UR6, 0x400 ;  /* 0x0000040000068882 */ /* 0x000fe20000000000 */
[----:B------:R-:W-:Y:S01]  /*05d0*/  FMUL R4, R0, UR5 ;  /* 0x0000000500047c20 */ /* 0x000fe20008400000 */
[----:B-1----:R-:W-:Y:S02]  /*05e0*/  R2UR UR4, R8 ;  /* 0x00000000080472ca */ /* 0x002fe400000e0000 */
[----:B------:R-:W-:-:S03]  /*05f0*/  LEA.HI R0, R2, R2, RZ, 0x1 ;  /* 0x0000000202007211 */ /* 0x000fc600078f08ff */
[----:B------:R-:W1:Y:S01]  /*0600*/  F2I.U32.TRUNC.NTZ R4, R4 ;  /* 0x0000000400047305 */ /* 0x000e62000020f000 */
[----:B------:R-:W-:-:S05]  /*0610*/  LOP3.LUT R5, R0, 0xfffffffe, RZ, 0xc0, !PT ;  /* 0xfffffffe00057812 */ /* 0x000fca00078ec0ff */
[----:B------:R-:W-:Y:S02]  /*0620*/  IMAD.IADD R5, R2, 0x1, -R5 ;  /* 0x0000000102057824 */ /* 0x000fe400078e0a05 */
[----:B------:R-:W-:-:S04]  /*0630*/  UIADD3 UR4, -UR4, URZ, URZ ;  /* 0x0000003f04047290 */ /* 0x000fc8000fffe13f */
[----:B------:R-:W-:Y:S01]  /*0640*/  UIMAD UR8, UR8, UR4, UR13 ;  /* 0x00000004080872a4 */ /* 0x000fe2000f8e020d */
[----:B-1----:R-:W-:Y:S02]  /*0650*/  R2UR UR12, R4 ;  /* 0x00000000040c72ca */ /* 0x002fe400000e0000 */
[----:B------:R-:W-:Y:S01]  /*0660*/  UMOV UR4, 0x20 ;  /* 0x0000002000047882 */ /* 0x000fe20000000000 */
[----:B------:R-:W1:Y:S02]  /*0670*/  LDC R4, c[0x0][0x140] ;  /* 0x00005000ff047b82 */ /* 0x000e640000000800 */
[----:B------:R-:W-:Y:S01]  /*0680*/  ISETP.NE.AND P3, PT, R5, UR8, PT ;  /* 0x0000000805007c0c */ /* 0x000fe2000bf65270 */
[----:B------:R-:W-:-:S04]  /*0690*/  @!UP0 UIADD3 UR4, -UR4, 0x100000, URZ ;  /* 0x0010000004048890 */ /* 0x000fc8000fffe13f */
[----:B------:R-:W-:Y:S02]  /*06a0*/  @!UP0 USHF.L.U32 UR5, UR4, 0xb, URZ ;  /* 0x0000000b04058899 */ /* 0x000fe4000800063f */
[----:B------:R-:W-:Y:S01]  /*06b0*/  @!UP0 USHF.L.U32 UR4, UR4, 0x1, URZ ;  /* 0x0000000104048899 */ /* 0x000fe2000800063f */
[C---:B------:R-:W-:Y:S01]  /*06c0*/  IMAD.SHL.U32 R5, R2.reuse, 0x4, RZ ;  /* 0x0000000402057824 */ /* 0x040fe200078e00ff */
[----:B0-----:R-:W-:Y:S01]  /*06d0*/  @!UP0 ULEA UR6, UR7, UR6, 0x18 ;  /* 0x0000000607068291 */ /* 0x001fe2000f8ec03f */
[----:B------:R-:W-:Y:S01]  /*06e0*/  VOTEU.ALL UP0, P0 ;  /* 0x00000000003f7886 */ /* 0x000fe20000000000 */
[----:B------:R-:W-:Y:S02]  /*06f0*/  LOP3.LUT P0, RZ, R3, 0x7, RZ, 0xc0, !PT ;  /* 0x0000000703ff7812 */ /* 0x000fe4000780c0ff */
[----:B------:R-:W-:Y:S01]  /*0700*/  LOP3.LUT R152, R2, 0xc, R5, 0x78, !PT ;  /* 0x0000000c02987812 */ /* 0x000fe200078e7805 */
[----:B------:R-:W-:-:S03]  /*0710*/  UIADD3 UR12, -UR12, URZ, URZ ;  /* 0x0000003f0c0c7290 */ /* 0x000fc6000fffe13f */
[C---:B------:R-:W-:Y:S02]  /*0720*/  ISETP.LT.U32.AND P0, PT, R152.reuse, 0x4, !P0 ;  /* 0x000000049800780c */ /* 0x040fe40004701070 */
[----:B------:R-:W-:Y:S01]  /*0730*/  @P3 LEA.HI R0, R152, R152, RZ, 0x1 ;  /* 0x0000009898003211 */ /* 0x000fe200078f08ff */
[----:B------:R-:W0:Y:S02]  /*0740*/  FENCE.VIEW.ASYNC.S ;  /* 0x00000000000073c6 */ /* 0x000e240000000000 */
[----:B0-----:R-:W0:Y:S01]  /*0750*/  @!UP0 SYNCS.EXCH.64 URZ, [UR6+0x40], UR4 ;  /* 0x00004004063f85b2 */ /* 0x001e220008000100 */
[----:B------:R-:W-:Y:S02]  /*0760*/  @P3 SHF.R.S32.HI R0, RZ, 0x1, R0 ;  /* 0x00000001ff003819 */ /* 0x000fe40000011400 */
[----:B-1----:R-:W-:Y:S01]  /*0770*/  ISETP.EQ.U32.AND P2, PT, R4, 0x1, PT ;  /* 0x000000010400780c */ /* 0x002fe20003f42070 */
[----:B------:R1:W0:Y:S01]  /*0780*/  @!UP1 SYNCS.EXCH.64 URZ, [UR6+0x48], UR4 ;  /* 0x00004804063f95b2 */ /* 0x0002220008000100 */
[----:B------:R-:W-:Y:S01]  /*0790*/  NOP ;  /* 0x0000000000007918 */ /* 0x000fe20000000000 */
[----:B-1----:R-:W-:-:S06]  /*07a0*/  UIMAD UR4, UR11, UR12, UR10 ;  /* 0x0000000c0b0472a4 */ /* 0x002fcc000f8e020a */
[----:B------:R-:W-:Y:S02]  /*07b0*/  @P3 ISETP.NE.AND P4, PT, R0, UR4, PT ;  /* 0x0000000400003c0c */ /* 0x000fe4000bf85270 */
[----:B------:R-:W-:Y:S02]  /*07c0*/  SEL R0, RZ, 0x1, !P0 ;  /* 0x00000001ff007807 */ /* 0x000fe40004000000 */
[----:B------:R-:W-:-:S04]  /*07d0*/  @P3 SEL R17, RZ, 0x1, P4 ;  /* 0x00000001ff113807 */ /* 0x000fc80002000000 */
[----:B------:R-:W-:Y:S01]  /*07e0*/  LOP3.LUT R17, R17, R0, RZ, 0xc0, !PT ;  /* 0x0000000011117212 */ /* 0x000fe200078ec0ff */
[----:B------:R-:W-:Y:S06]  /*07f0*/  @!P2 BRA `(.L_x_3) ;  /* 0x000000000008a947 */ /* 0x000fec0003800000 */
[----:B0-234-:R-:W-:Y:S01]  /*0800*/  UCGABAR_ARV ;  /* 0x00000000000079c7 */ /* 0x01dfe20008000000 */
[----:B------:R-:W-:Y:S05]  /*0810*/  BRA `(.L_x_4) ;  /* 0x0000000000047947 */ /* 0x000fea0003800000 */
.L_x_3:
[----:B0-234-:R-:W-:Y:S01]  /*0820*/  NOP ;  /* 0x0000000000007918 */ /* 0x01dfe20000000000 */
.L_x_4:
[----:B------:R-:W-:Y:S01]  /*0830*/  ULDC UR4, c[0x0][0x65c] ;  /* 0x0001970000047ab9 */ /* 0x000fe20000000800 */
[----:B------:R-:W-:Y:S01]  /*0840*/  UMOV UR5, URZ ;  /* 0x0000003f00057c82 */ /* 0x000fe20008000000 */
[----:B------:R-:W-:-:S03]  /*0850*/  UISETP.NE.AND UP0, UPT, UR4, 0x1, UPT ;  /* 0x000000010400788c */ /* 0x000fc6000bf05270 */
[----:B------:R-:W-:Y:S01]  /*0860*/  UMOV UR4, UR13 ;  /* 0x0000000d00047c82 */ /* 0x000fe20008000000 */
[----:B------:R-:W-:Y:S02]  /*0870*/  UP2UR UR45, UPR, URZ, 0x1 ;  /* 0x000000013f2d7883 */ /* 0x000fe40008000000 */
[----:B------:R-:W-:Y:S02]  /*0880*/  PLOP3.LUT P0, PT, PT, PT, UP0, 0x80, 0x0 ;  /* 0x000000000000781c */ /* 0x000fe40003f0f008 */
[----:B------:R-:W-:Y:S02]  /*0890*/  PLOP3.LUT P3, PT, PT, PT, UP0, 0x80, 0x0 ;  /* 0x000000000000781c */ /* 0x000fe40003f6f008 */
[----:B------:R-:W-:Y:S01]  /*08a0*/  PLOP3.LUT P5, PT, PT, PT, UP0, 0x80, 0x0 ;  /* 0x000000000000781c */ /* 0x000fe20003faf008 */
[----:B------:R-:W-:Y:S01]  /*08b0*/  @UP0 ULDC UR14, c[0x0][0x10] ;  /* 0x00000400000e0ab9 */ /* 0x000fe20000000800 */
[----:B------:R-:W-:Y:S01]  /*08c0*/  @UP0 UMOV UR6, UR10 ;  /* 0x0000000a00060c82 */ /* 0x000fe20008000000 */
[----:B------:R-:W-:Y:S01]  /*08d0*/  @UP0 UMOV UR7, URZ ;  /* 0x0000003f00070c82 */ /* 0x000fe20008000000 */
[----:B------:R-:W-:Y:S01]  /*08e0*/  PLOP3.LUT P4, PT, PT, PT, UP0, 0x80, 0x0 ;  /* 0x000000000000781c */ /* 0x000fe20003f8f008 */
[----:B------:R-:W-:-:S03]  /*08f0*/  @UP0 UIMAD.WIDE.U32 UR14, UR13, UR14, UR6 ;  /* 0x0000000e0d0e02a5 */ /* 0x000fc6000f8e0006 */
[----:B------:R-:W-:Y:S01]  /*0900*/  @!UP0 ULDC UR7, c[0x0][0xc] ;  /* 0x0000030000078ab9 */ /* 0x000fe20000000800 */
[----:B------:R-:W-:Y:S01]  /*0910*/  @UP0 UMOV UR6, URZ ;  /* 0x0000003f00060c82 */ /* 0x000fe20008000000 */
[----:B------:R-:W-:Y:S01]  /*0920*/  @!UP0 UIMAD.WIDE.U32 UR4, UR10, UR7, UR4 ;  /* 0x000000070a0482a5 */ /* 0x000fe2000f8e0004 */
[----:B------:R-:W-:Y:S01]  /*0930*/  IMAD.U32 R2, RZ, RZ, UR14 ;  /* 0x0000000eff027e24 */ /* 0x000fe2000f8e00ff */
[----:B------:R-:W-:Y:S02]  /*0940*/  @UP0 UIADD3 UR6, UR15, UR6, URZ ;  /* 0x000000060f060290 */ /* 0x000fe4000fffe03f */
[----:B------:R-:W-:Y:S02]  /*0950*/  IMAD.U32 R3, RZ, RZ, UR15 ;  /* 0x0000000fff037e24 */ /* 0x000fe4000f8e00ff */
[----:B------:R-:W-:Y:S01]  /*0960*/  @P0 IMAD.MOV.U32 R7, RZ, RZ, R2 ;  /* 0x000000ffff070224 */ /* 0x000fe200078e0002 */
[----:B------:R-:W-:Y:S01]  /*0970*/  MOV R5, UR5 ;  /* 0x0000000500057c02 */ /* 0x000fe20008000f00 */
[----:B------:R-:W-:Y:S01]  /*0980*/  IMAD.U32 R2, RZ, RZ, UR4 ;  /* 0x00000004ff027e24 */ /* 0x000fe2000f8e00ff */
[----:B------:R-:W-:Y:S01]  /*0990*/  @P3 MOV R6, UR6 ;  /* 0x0000000600063c02 */ /* 0x000fe20008000f00 */
[----:B------:R-:W-:-:S02]  /*09a0*/  IMAD.U32 R3, RZ, RZ, UR5 ;  /* 0x00000005ff037e24 */ /* 0x000fc4000f8e00ff */
[----:B------:R-:W-:Y:S02]  /*09b0*/  @!P5 IMAD.MOV.U32 R6, RZ, RZ, R5 ;  /* 0x000000ffff06d224 */ /* 0x000fe400078e0005 */
[----:B------:R-:W-:Y:S02]  /*09c0*/  @!P4 IMAD.MOV.U32 R7, RZ, RZ, R2 ;  /* 0x000000ffff07c224 */ /* 0x000fe400078e0002 */
[----:B------:R-:W-:Y:S01]  /*09d0*/  IMAD.U32 R4, RZ, RZ, UR4 ;  /* 0x00000004ff047e24 */ /* 0x000fe2000f8e00ff */
[----:B------:R0:W-:Y:S04]  /*09e0*/  STL [R1+0x200], R6 ;  /* 0x0002000601007387 */ /* 0x0001e80000100800 */
[----:B------:R0:W-:Y:S01]  /*09f0*/  STL [R1+0x204], R7 ;  /* 0x0002040701007387 */ /* 0x0001e20000100800 */
[----:B------:R-:W-:Y:S05]  /*0a00*/  @!P2 BRA `(.L_x_5) ;  /* 0x00000000000ca947 */ /* 0x000fea0003800000 */
[----:B------:R-:W-:Y:S01]  /*0a10*/  UCGABAR_WAIT ;  /* 0x0000000000007dc7 */ /* 0x000fe20008000000 */
[----:B------:R-:W-:Y:S01]  /*0a20*/  CCTL.IVALL ;  /* 0x00000000ff00798f */ /* 0x000fe20002000000 */
[----:B------:R-:W-:Y:S05]  /*0a30*/  BRA `(.L_x_6) ;  /* 0x0000000000047947 */ /* 0x000fea0003800000 */
.L_x_5:
[----:B------:R-:W-:Y:S06]  /*0a40*/  BAR.SYNC.DEFER_BLOCKING 0x0 ;  /* 0x0000000000007b1d */ /* 0x000fec0000010000 */
.L_x_6:
[----:B------:R-:W-:Y:S05]  /*0a50*/  @!P1 BRA `(.L_x_7) ;  /* 0x0000019800189947 */ /* 0x000fea0003800000 */
[----:B------:R-:W-:-:S06]  /*0a60*/  UISETP.GT.U32.AND UP0, UPT, UR16, 0x1, UPT ;  /* 0x000000011000788c */ /* 0x000fcc000bf04070 */
[----:B------:R-:W-:-:S13]  /*0a70*/  PLOP3.LUT P0, PT, PT, PT, UP0, 0x80, 0x0 ;  /* 0x000000000000781c */ /* 0x000fda0003f0f008 */
[----:B------:R-:W-:Y:S05]  /*0a80*/  @P0 EXIT ;  /* 0x000000000000094d */ /* 0x000fea0003800000 */
[----:B------:R-:W-:Y:S01]  /*0a90*/  ULDC.64 UR4, c[0x0][0x650] ;  /* 0x0001940000047ab9 */ /* 0x000fe20000000a00 */
[----:B------:R-:W-:Y:S01]  /*0aa0*/  UMOV UR41, 0xffffffff ;  /* 0xffffffff00297882 */ /* 0x000fe20000000000 */
[----:B------:R-:W-:Y:S01]  /*0ab0*/  ISETP.GE.U32.AND P0, PT, R7, UR4, PT ;  /* 0x0000000407007c0c */ /* 0x000fe2000bf06070 */
[----:B------:R-:W-:Y:S01]  /*0ac0*/  UMOV UR42, 0xffffffff ;  /* 0xffffffff002a7882 */ /* 0x000fe20000000000 */
[----:B------:R-:W-:Y:S01]  /*0ad0*/  UMOV UR43, 0xffffffff ;  /* 0xffffffff002b7882 */ /* 0x000fe20000000000 */
[----:B------:R-:W-:Y:S02]  /*0ae0*/  PRMT R0, RZ, 0x7610, R0 ;  /* 0x00007610ff007816 */ /* 0x000fe40000000000 */
[----:B------:R-:W-:-:S13]  /*0af0*/  ISETP.GE.U32.AND.EX P0, PT, R6, UR5, PT, P0 ;  /* 0x0000000506007c0c */ /* 0x000fda000bf06100 */
[----:B------:R-:W-:Y:S05]  /*0b00*/  @P0 BRA `(.L_x_8) ;  /* 0x0000000400480947 */ /* 0x000fea0003800000 */
[----:B------:R-:W-:Y:S01]  /*0b10*/  ULDC.64 UR16, c[0x0][0x628] ;  /* 0x00018a0000107ab9 */ /* 0x000fe20000000a00 */
[C---:B------:R-:W-:Y:S01]  /*0b20*/  R2UR UR19, R7.reuse ;  /* 0x00000000071372ca */ /* 0x040fe200000e0000 */
[----:B------:R-:W-:Y:S01]  /*0b30*/  ULDC UR18, c[0x0][0x630] ;  /* 0x00018c0000127ab9 */ /* 0x000fe20000000800 */
[----:B------:R-:W-:Y:S02]  /*0b40*/  ISETP.NE.U32.AND P0, PT, RZ, UR16, PT ;  /* 0x00000010ff007c0c */ /* 0x000fe4000bf05070 */
[----:B------:R-:W-:Y:S02]  /*0b50*/  R2UR UR4, R7 ;  /* 0x00000000070472ca */ /* 0x000fe400000e0000 */
[----:B------:R-:W-:Y:S02]  /*0b60*/  ISETP.NE.AND.EX P0, PT, RZ, UR17, PT, P0 ;  /* 0x00000011ff007c0c */ /* 0x000fe4000bf05300 */
[----:B------:R-:W-:-:S11]  /*0b70*/  R2UR UR5, R6 ;  /* 0x00000000060572ca */ /* 0x000fd600000e0000 */
[----:B------:R-:W-:Y:S05]  /*0b80*/  @!P0 BRA `(.L_x_9) ;  /* 0x0000000000308947 */ /* 0x000fea0003800000 */
[----:B------:R-:W-:Y:S01]  /*0b90*/  R2UR UR4, R7 ;  /* 0x00000000070472ca */ /* 0x000fe200000e0000 */
[----:B------:R-:W-:Y:S01]  /*0ba0*/  ULDC UR9, c[0x0][0x634] ;  /* 0x00018d0000097ab9 */ /* 0x000fe20000000800 */
[----:B------:R-:W-:-:S11]  /*0bb0*/  R2UR UR13, R6 ;  /* 0x00000000060d72ca */ /* 0x000fd600000e0000 */
[----:B------:R-:W-:-:S04]  /*0bc0*/  UIADD3 UR9, UP0, UR4, UR9, URZ ;  /* 0x0000000904097290 */ /* 0x000fc8000ff1e03f */
[----:B------:R-:W-:-:S04]  /*0bd0*/  UIADD3.X UR13, URZ, UR13, URZ, UP0, !UPT ;  /* 0x0000000d3f0d7290 */ /* 0x000fc800087fe43f */
[----:B------:R-:W-:-:S04]  /*0be0*/  UIMAD.WIDE.U32 UR4, UR13, UR16, URZ ;  /* 0x000000100d0472a5 */ /* 0x000fc8000f8e003f */
[----:B------:R-:W-:Y:S02]  /*0bf0*/  UIMAD.WIDE.U32 UR6, UP0, UR9, UR17, UR4 ;  /* 0x00000011090672a5 */ /* 0x000fe4000f800004 */
[----:B------:R-:W-:Y:S02]  /*0c00*/  UIMAD.WIDE.U32 UR4, UR9, UR16, URZ ;  /* 0x00000010090472a5 */ /* 0x000fe4000f8e003f */
[----:B------:R-:W-:Y:S02]  /*0c10*/  UIADD3.X UR15, URZ, URZ, URZ, UP0, !UPT ;  /* 0x0000003f3f0f7290 */ /* 0x000fe400087fe43f */
[----:B------:R-:W-:Y:S01]  /*0c20*/  UIADD3 URZ, UP0, UR5, UR6, URZ ;  /* 0x00000006053f7290 */ /* 0x000fe2000ff1e03f */
[----:B------:R-:W-:-:S03]  /*0c30*/  UMOV UR14, UR7 ;  /* 0x00000007000e7c82 */ /* 0x000fc60008000000 */
[----:B------:R-:W-:-:S12]  /*0c40*/  UIMAD.WIDE.U32.X UR4, UR13, UR17, UR14, UP0 ;  /* 0x000000110d0472a5 */ /* 0x000fd800080e040e */
.L_x_9:
[----:B------:R-:W-:Y:S01]  /*0c50*/  USHF.R.U64 UR43, UR4, UR18, UR5 ;  /* 0x00000012042b7299 */ /* 0x000fe20008001205 */
[----:B------:R-:W-:Y:S01]  /*0c60*/  R2UR UR7, R6 ;  /* 0x00000000060772ca */ /* 0x000fe200000e0000 */
[----:B------:R-:W-:Y:S02]  /*0c70*/  USHF.R.U32.HI UR4, URZ, UR18, UR5 ;  /* 0x000000123f047299 */ /* 0x000fe40008011605 */
[----:B------:R-:W-:Y:S01]  /*0c80*/  UIADD3 UR5, UP0, URZ, -UR43, URZ ;  /* 0x8000002b3f057290 */ /* 0x000fe2000ff1e03f */
[----:B------:R-:W-:Y:S01]  /*0c90*/  ULDC.64 UR14, c[0x0][0x620] ;  /* 0x00018800000e7ab9 */ /* 0x000fe20000000a00 */
[----:B------:R-:W-:Y:S02]  /*0ca0*/  UMOV UR6, UR19 ;  /* 0x0000001300067c82 */ /* 0x000fe40008000000 */
[----:B------:R-:W-:Y:S01]  /*0cb0*/  UIADD3.X UR4, URZ, ~UR4, URZ, UP0, !UPT ;  /* 0x800000043f047290 */ /* 0x000fe200087fe43f */
[----:B------:R-:W-:Y:S01]  /*0cc0*/  ULDC UR9, c[0x0][0x618] ;  /* 0x0001860000097ab9 */ /* 0x000fe20000000800 */
[----:B------:R-:W-:-:S02]  /*0cd0*/  UIMAD UR12, UR11, UR12, UR10 ;  /* 0x0000000c0b0c72a4 */ /* 0x000fc4000f8e020a */
[----:B------:R-:W-:Y:S02]  /*0ce0*/  UIMAD UR4, UR4, UR14, URZ ;  /* 0x0000000e040472a4 */ /* 0x000fe4000f8e023f */
[----:B------:R-:W-:Y:S02]  /*0cf0*/  UIMAD.WIDE.U32 UR6, UR5, UR14, UR6 ;  /* 0x0000000e050672a5 */ /* 0x000fe4000f8e0006 */
[----:B------:R-:W-:Y:S01]  /*0d00*/  UIMAD UR4, UR5, UR15, UR4 ;  /* 0x0000000f050472a4 */ /* 0x000fe2000f8e0204 */
[----:B------:R-:W-:Y:S01]  /*0d10*/  ULDC UR10, c[0x0][0x608] ;  /* 0x00018200000a7ab9 */ /* 0x000fe20000000800 */
[----:B------:R-:W-:Y:S02]  /*0d20*/  ULDC UR18, c[0x0][0x658] ;  /* 0x0001960000127ab9 */ /* 0x000fe40000000800 */
[----:B------:R-:W-:Y:S01]  /*0d30*/  UIADD3 UR7, UR7, UR4, URZ ;  /* 0x0000000407077290 */ /* 0x000fe2000fffe03f */
[----:B------:R-:W-:Y:S02]  /*0d40*/  UMOV UR11, 0xffffffff ;  /* 0xffffffff000b7882 */ /* 0x000fe40000000000 */
[----:B------:R-:W-:Y:S01]  /*0d50*/  ULDC.64 UR4, c[0x0][0x640] ;  /* 0x0001900000047ab9 */ /* 0x000fe20000000a00 */
[----:B------:R-:W-:Y:S01]  /*0d60*/  USHF.R.U64 UR16, UR6, UR9, UR7 ;  /* 0x0000000906107299 */ /* 0x000fe20008001207 */
[----:B------:R-:W-:Y:S01]  /*0d70*/  ISETP.NE.U32.AND P0, PT, RZ, UR4, PT ;  /* 0x00000004ff007c0c */ /* 0x000fe2000bf05070 */
[----:B------:R-:W-:-:S02]  /*0d80*/  USHF.R.U32.HI UR7, URZ, UR9, UR7 ;  /* 0x000000093f077299 */ /* 0x000fc40008011607 */
[----:B------:R-:W-:Y:S01]  /*0d90*/  USHF.L.U32 UR6, UR11, UR18, URZ ;  /* 0x000000120b067299 */ /* 0x000fe2000800063f */
[----:B------:R-:W-:Y:S01]  /*0da0*/  ISETP.NE.AND.EX P0, PT, RZ, UR5, PT, P0 ;  /* 0x00000005ff007c0c */ /* 0x000fe2000bf05300 */
[----:B------:R-:W-:Y:S02]  /*0db0*/  USHF.R.U64 UR22, UR16, UR10, UR7 ;  /* 0x0000000a10167299 */ /* 0x000fe40008001207 */
[----:B------:R-:W-:Y:S02]  /*0dc0*/  USHF.R.U32.HI UR7, URZ, UR10, UR7 ;  /* 0x0000000a3f077299 */ /* 0x000fe40008011607 */
[----:B------:R-:W-:Y:S02]  /*0dd0*/  UISETP.NE.AND UP1, UPT, UR45, URZ, UPT ;  /* 0x0000003f2d00728c */ /* 0x000fe4000bf25270 */
[----:B------:R-:W-:Y:S01]  /*0de0*/  USHF.R.U64 UR23, UR22, UR18, UR7 ;  /* 0x0000001216177299 */ /* 0x000fe20008001207 */
[----:B------:R-:W-:Y:S01]  /*0df0*/  ULDC UR17, c[0x0][0x600] ;  /* 0x0001800000117ab9 */ /* 0x000fe20000000800 */
[----:B------:R-:W-:-:S02]  /*0e00*/  ULOP3.LUT UR13, URZ, UR6, URZ, 0x33, !UPT ;  /* 0x000000063f0d7292 */ /* 0x000fc4000f8e333f */
[----:B------:R-:W-:Y:S02]  /*0e10*/  UIADD3 UR15, UR17, -0x1, URZ ;  /* 0xffffffff110f7890 */ /* 0x000fe4000fffe03f */
[----:B------:R-:W-:Y:S02]  /*0e20*/  USEL UR12, UR8, UR12, !UP1 ;  /* 0x0000000c080c7287 */ /* 0x000fe4000c800000 */
[----:B------:R-:W-:Y:S01]  /*0e30*/  USHF.R.U32.HI UR7, URZ, UR18, UR7 ;  /* 0x000000123f077299 */ /* 0x000fe20008011607 */
[----:B------:R-:W-:Y:S01]  /*0e40*/  ULDC UR19, c[0x0][0x648] ;  /* 0x0001920000137ab9 */ /* 0x000fe20000000800 */
[----:B------:R-:W-:Y:S01]  /*0e50*/  ULDC UR20, c[0x0][0x638] ;  /* 0x00018e0000147ab9 */ /* 0x000fe20000000800 */
[----:B------:R-:W-:Y:S01]  /*0e60*/  UMOV UR21, 0x1 ;  /* 0x0000000100157882 */ /* 0x000fe20000000000 */
[----:B------:R-:W-:Y:S01]  /*0e70*/  UMOV UR6, UR23 ;  /* 0x0000001700067c82 */ /* 0x000fe20008000000 */
[----:B------:R-:W-:Y:S07]  /*0e80*/  @!P0 BRA `(.L_x_10) ;  /* 0x0000000000308947 */ /* 0x000fee0003800000 */
[----:B------:R-:W-:Y:S02]  /*0e90*/  ULDC UR10, c[0x0][0x64c] ;  /* 0x00019300000a7ab9 */ /* 0x000fe40000000800 */
        /* <DEDUP_REMOVED lines=8> */
[----:B------:R-:W-:-:S07]  /*0f20*/  UIMAD.WIDE.U32.X UR4, UR14, UR5, UR10, UP0 ;  /* 0x000000050e0472a5 */ /* 0x000fce00080e040a */
[----:B------:R-:W-:Y:S01]  /*0f30*/  UMOV UR6, UR4 ;  /* 0x0000000400067c82 */ /* 0x000fe20008000000 */
[----:B------:R-:W-:-:S05]  /*0f40*/  UMOV UR7, UR5 ;  /* 0x0000000500077c82 */ /* 0x000fca0008000000 */
.L_x_10:
[----:B------:R-:W-:Y:S01]  /*0f50*/  USHF.R.U64 UR5, UR6, UR19, UR7 ;  /* 0x0000001306057299 */ /* 0x000fe20008001207 */
[----:B------:R-:W-:Y:S01]  /*0f60*/  IMAD.MOV.U32 R0, RZ, RZ, 0x1 ;  /* 0x00000001ff007424 */ /* 0x000fe200078e00ff */
[----:B------:R-:W-:Y:S02]  /*0f70*/  USHF.L.U32 UR4, UR21, UR18, URZ ;  /* 0x0000001215047299 */ /* 0x000fe4000800063f */
[----:B------:R-:W-:Y:S02]  /*0f80*/  ULOP3.LUT UR13, UR22, UR13, URZ, 0xc0, !UPT ;  /* 0x0000000d160d7292 */ /* 0x000fe4000f8ec03f */
[----:B------:R-:W-:Y:S02]  /*0f90*/  UIADD3 UR6, -UR5, URZ, URZ ;  /* 0x0000003f05067290 */ /* 0x000fe4000fffe13f */
[----:B------:R-:W-:Y:S02]  /*0fa0*/  UIMAD UR13, UR4, UR5, UR13 ;  /* 0x00000005040d72a4 */ /* 0x000fe4000f8e020d */
[----:B------:R-:W-:-:S02]  /*0fb0*/  ULOP3.LUT UR15, UR16, UR15, URZ, 0xc0, !UPT ;  /* 0x0000000f100f7292 */ /* 0x000fc4000f8ec03f */
[----:B------:R-:W-:Y:S01]  /*0fc0*/  UIMAD UR4, UR6, UR20, UR23 ;  /* 0x00000014060472a4 */ /* 0x000fe2000f8e0217 */
[----:B------:R-:W-:Y:S01]  /*0fd0*/  ULDC UR5, c[0x0][0x610] ;  /* 0x0001840000057ab9 */ /* 0x000fe20000000800 */
[----:B------:R-:W-:Y:S02]  /*0fe0*/  UISETP.NE.AND UP0, UPT, UR45, URZ, UPT ;  /* 0x0000003f2d00728c */ /* 0x000fe4000bf05270 */
[----:B------:R-:W-:Y:S02]  /*0ff0*/  UIMAD UR12, UR13, UR5, UR12 ;  /* 0x000000050d0c72a4 */ /* 0x000fe4000f8e020c */
[----:B------:R-:W-:-:S04]  /*1000*/  UIMAD UR4, UR4, UR17, UR15 ;  /* 0x00000011040472a4 */ /* 0x000fc8000f8e020f */
[----:B------:R-:W-:Y:S02]  /*1010*/  USEL UR42, UR4, UR12, !UP0 ;  /* 0x0000000c042a7287 */ /* 0x000fe4000c000000 */
[----:B------:R-:W-:-:S12]  /*1020*/  USEL UR41, UR12, UR4, !UP0 ;  /* 0x000000040c297287 */ /* 0x000fd8000c000000 */
.L_x_8:
[----:B------:R-:W-:-:S08]  /*1030*/  NOP ;  /* 0x0000000000007918 */ /* 0x000fd00000000000 */
[----:B------:R-:W1:Y:S02]  /*1040*/  USETMAXREG.TRY_ALLOC.CTAPOOL UP0, 0xf0 ;  /* 0x000000f0000079c8 */ /* 0x000e640008000600 */
[----:B-1----:R-:W-:-:S13]  /*1050*/  PLOP3.LUT P0, PT, PT, PT, UP0, 0x80, 0x0 ;  /* 0x000000000000781c */ /* 0x002fda0003f0f008 */
[----:B------:R-:W-:Y:S05]  /*1060*/  @!P0 BRA `(.L_x_8) ;  /* 0xfffffffc00f08947 */ /* 0x000fea000383ffff */
[----:B------:R-:W-:Y:S01]  /*1070*/  ULDC.64 UR4, c[0x0][0x598] ;  /* 0x0001660000047ab9 */ /* 0x000fe20000000a00 */
[----:B------:R-:W-:Y:S01]  /*1080*/  ULDC.64 UR36, c[0x0][0x208] ;  /* 0x0000820000247ab9 */ /* 0x000fe20000000a00 */
[----:B------:R-:W-:-:S04]  /*1090*/  ISETP.NE.U32.AND P0, PT, RZ, UR4, PT ;  /* 0x00000004ff007c0c */ /* 0x000fc8000bf05070 */
[----:B------:R-:W-:-:S13]  /*10a0*/  ISETP.NE.AND.EX P0, PT, RZ, UR5, PT, P0 ;  /* 0x00000005ff007c0c */ /* 0x000fda000bf05300 */
[----:B------:R-:W-:Y:S05]  /*10b0*/  @!P0 BRA `(.L_x_11) ;  /* 0x00000000001c8947 */ /* 0x000fea0003800000 */
[----:B------:R-:W1:Y:S02]  /*10c0*/  LDC.64 R2, c[0x0][0x598] ;  /* 0x00016600ff027b82 */ /* 0x000e640000000a00 */
[----:B-1----:R-:W2:Y:S02]  /*10d0*/  LDG.E.64 R2, desc[UR36][R2.64] ;  /* 0x0000002402027981 */ /* 0x002ea4000c1e1b00 */
[----:B--2---:R-:W-:-:S04]  /*10e0*/  ISETP.NE.U32.AND P0, PT, R2, RZ, PT ;  /* 0x000000ff0200720c */ /* 0x004fc80003f05070 */
[----:B------:R-:W-:-:S13]  /*10f0*/  ISETP.NE.AND.EX P0, PT, R3, RZ, PT, P0 ;  /* 0x000000ff0300720c */ /* 0x000fda0003f05300 */
[----:B------:R-:W-:Y:S05]  /*1100*/  @!P0 BRA `(.L_x_11) ;  /* 0x0000000000088947 */ /* 0x000fea0003800000 */
[----:B------:R1:W5:Y:S01]  /*1110*/  LD.E R2, desc[UR36][R2.64] ;  /* 0x0000002402027980 */ /* 0x000362000c101900 */
[----:B------:R-:W-:Y:S05]  /*1120*/  BRA `(.L_x_12) ;  /* 0x0000000000247947 */ /* 0x000fea0003800000 */
.L_x_11:
[----:B------:R-:W-:Y:S02]  /*1130*/  ULDC.64 UR4, c[0x0][0x588] ;  /* 0x0001620000047ab9 */ /* 0x000fe40000000a00 */
[----:B------:R-:W-:-:S04]  /*1140*/  ISETP.NE.U32.AND P0, PT, RZ, UR4, PT ;  /* 0x00000004ff007c0c */ /* 0x000fc8000bf05070 */
[----:B------:R-:W-:-:S13]  /*1150*/  ISETP.NE.AND.EX P0, PT, RZ, UR5, PT, P0 ;  /* 0x00000005ff007c0c */ /* 0x000fda000bf05300 */
[----:B------:R-:W-:Y:S05]  /*1160*/  @!P0 BRA `(.L_x_13) ;  /* 0x00000000000c8947 */ /* 0x000fea0003800000 */
[----:B------:R-:W1:Y:S02]  /*1170*/  LDC.64 R2, c[0x0][0x588] ;  /* 0x00016200ff027b82 */ /* 0x000e640000000a00 */
[----:B-1----:R2:W5:Y:S01]  /*1180*/  LDG.E R2, desc[UR36][R2.64] ;  /* 0x0000002402027981 */ /* 0x002562000c1e1900 */
[----:B------:R-:W-:Y:S05]  /*1190*/  BRA `(.L_x_12) ;  /* 0x0000000000087947 */ /* 0x000fea0003800000 */
.L_x_13:
[----:B------:R-:W-:Y:S02]  /*11a0*/  ULDC UR4, c[0x0][0x580] ;  /* 0x0001600000047ab9 */ /* 0x000fe40000000800 */
[----:B------:R-:W-:-:S07]  /*11b0*/  MOV R2, UR4 ;  /* 0x0000000400027c02 */ /* 0x000fce0008000f00 */
.L_x_12:
[----:B------:R-:W-:Y:S02]  /*11c0*/  ULDC.64 UR4, c[0x0][0x5a0] ;  /* 0x0001680000047ab9 */ /* 0x000fe40000000a00 */
[----:B------:R-:W-:-:S04]  /*11d0*/  ISETP.NE.U32.AND P0, PT, RZ, UR4, PT ;  /* 0x00000004ff007c0c */ /* 0x000fc8000bf05070 */
[----:B------:R-:W-:-:S13]  /*11e0*/  ISETP.NE.AND.EX P0, PT, RZ, UR5, PT, P0 ;  /* 0x00000005ff007c0c */ /* 0x000fda000bf05300 */
[----:B------:R-:W-:Y:S05]  /*11f0*/  @!P0 BRA `(.L_x_14) ;  /* 0x00000000001c8947 */ /* 0x000fea0003800000 */
[----:B------:R-:W3:Y:S02]  /*1200*/  LDC.64 R4, c[0x0][0x5a0] ;  /* 0x00016800ff047b82 */ /* 0x000ee40000000a00 */
[----:B---3--:R-:W3:Y:S02]  /*1210*/  LDG.E.64 R4, desc[UR36][R4.64] ;  /* 0x0000002404047981 */ /* 0x008ee4000c1e1b00 */
[----:B---3--:R-:W-:-:S04]  /*1220*/  ISETP.NE.U32.AND P0, PT, R4, RZ, PT ;  /* 0x000000ff0400720c */ /* 0x008fc80003f05070 */
[----:B------:R-:W-:-:S13]  /*1230*/  ISETP.NE.AND.EX P0, PT, R5, RZ, PT, P0 ;  /* 0x000000ff0500720c */ /* 0x000fda0003f05300 */
[----:B------:R-:W-:Y:S05]  /*1240*/  @!P0 BRA `(.L_x_14) ;  /* 0x0000000000088947 */ /* 0x000fea0003800000 */
[----:B------:R3:W5:Y:S01]  /*1250*/  LD.E R16, desc[UR36][R4.64] ;  /* 0x0000002404107980 */ /* 0x000762000c101900 */
[----:B------:R-:W-:Y:S05]  /*1260*/  BRA `(.L_x_15) ;  /* 0x0000000000247947 */ /* 0x000fea0003800000 */
.L_x_14:
[----:B------:R-:W-:Y:S02]  /*1270*/  ULDC.64 UR4, c[0x0][0x590] ;  /* 0x0001640000047ab9 */ /* 0x000fe40000000a00 */
[----:B------:R-:W-:-:S04]  /*1280*/  ISETP.NE.U32.AND P0, PT, RZ, UR4, PT ;  /* 0x00000004ff007c0c */ /* 0x000fc8000bf05070 */
[----:B------:R-:W-:-:S13]  /*1290*/  ISETP.NE.AND.EX P0, PT, RZ, UR5, PT, P0 ;  /* 0x00000005ff007c0c */ /* 0x000fda000bf05300 */
[----:B------:R-:W-:Y:S05]  /*12a0*/  @!P0 BRA `(.L_x_16) ;  /* 0x00000000000c8947 */ /* 0x000fea0003800000 */
[----:B------:R-:W3:Y:S02]  /*12b0*/  LDC.64 R4, c[0x0][0x590] ;  /* 0x00016400ff047b82 */ /* 0x000ee40000000a00 */
[----:B---3--:R4:W5:Y:S01]  /*12c0*/  LDG.E R16, desc[UR36][R4.64] ;  /* 0x0000002404107981 */ /* 0x008962000c1e1900 */
[----:B------:R-:W-:Y:S05]  /*12d0*/  BRA `(.L_x_15) ;  /* 0x0000000000087947 */ /* 0x000fea0003800000 */
.L_x_16:
[----:B------:R-:W-:Y:S02]  /*12e0*/  ULDC UR4, c[0x0][0x584] ;  /* 0x0001610000047ab9 */ /* 0x000fe40000000800 */
[----:B------:R-:W-:-:S07]  /*12f0*/  IMAD.U32 R16, RZ, RZ, UR4 ;  /* 0x00000004ff107e24 */ /* 0x000fce000f8e00ff */
.L_x_15:
[----:B------:R-:W-:-:S13]  /*1300*/  LOP3.LUT P0, RZ, R0, 0xff, RZ, 0xc0, !PT ;  /* 0x000000ff00ff7812 */ /* 0x000fda000780c0ff */
[----:B------:R-:W-:Y:S05]  /*1310*/  @!P0 EXIT ;  /* 0x000000000000894d */ /* 0x000fea0003800000 */
[----:B------:R-:W-:Y:S01]  /*1320*/  ULDC UR4, c[0x0][0x28c] ;  /* 0x0000a30000047ab9 */ /* 0x000fe20000000800 */
[----:B------:R-:W-:Y:S01]  /*1330*/  UMOV UR38, URZ ;  /* 0x0000003f00267c82 */ /* 0x000fe20008000000 */
[----:B------:R-:W-:Y:S01]  /*1340*/  UIADD3 UR4, UR4, 0x3f, URZ ;  /* 0x0000003f04047890 */ /* 0x000fe2000fffe03f */
[----:B------:R-:W-:-:S03]  /*1350*/  UMOV UR39, URZ ;  /* 0x0000003f00277c82 */ /* 0x000fc60008000000 */
[----:B------:R-:W-:-:S04]  /*1360*/  USHF.R.S32.HI UR5, URZ, 0x1f, UR4 ;  /* 0x0000001f3f057899 */ /* 0x000fc80008011404 */
[----:B------:R-:W-:-:S04]  /*1370*/  ULEA.HI UR5, UR5, UR4, URZ, 0x6 ;  /* 0x0000000405057291 */ /* 0x000fc8000f8f303f */
[----:B------:R-:W-:-:S12]  /*1380*/  USHF.R.S32.HI UR44, URZ, 0x6, UR5 ;  /* 0x000000063f2c7899 */ /* 0x000fd80008011405 */
.L_x_546:
[----:B------:R-:W0:Y:S01]  /*1390*/  S2R R0, SR_TID.X ;  /* 0x0000000000007919 */ /* 0x000e220000002100 */
[----:B-1----:R-:W1:Y:S01]  /*13a0*/  S2UR UR7, SR_CgaCtaId ;  /* 0x00000000000779c3 */ /* 0x002e620000008800 */
[----:B------:R-:W-:Y:S02]  /*13b0*/  UMOV UR6, 0x400 ;  /* 0x0000040000067882 */ /* 0x000fe40000000000 */
[----:B-1----:R-:W-:Y:S01]  /*13c0*/  ULEA UR6, UR7, UR6, 0x18 ;  /* 0x0000000607067291 */ /* 0x002fe2000f8ec03f */
[----:B0-----:R-:W-:-:S04]  /*13d0*/  LOP3.LUT R0, R0, 0x80, RZ, 0xc0, !PT ;  /* 0x0000008000007812 */ /* 0x001fc800078ec0ff */
[----:B------:R-:W-:-:S06]  /*13e0*/  SHF.R.U32.HI R0, RZ, 0x7, R0 ;  /* 0x00000007ff007819 */ /* 0x000fcc0000011600 */
[----:B------:R-:W0:Y:S02]  /*13f0*/  SHFL.IDX PT, R0, R0, RZ, 0x1f ;  /* 0x00001fff00007589 */ /* 0x000e2400000e0000 */
[----:B0-----:R-:W-:-:S13]  /*1400*/  R2UR UR4, R0 ;  /* 0x00000000000472ca */ /* 0x001fda00000e0000 */
[----:B------:R-:W-:-:S04]  /*1410*/  ULEA.HI UR5, UR4, UR4, URZ, 0x1 ;  /* 0x0000000404057291 */ /* 0x000fc8000f8f083f */
[----:B------:R-:W-:-:S04]  /*1420*/  ULOP3.LUT UR5, UR5, 0x7fffe, URZ, 0xc0, !UPT ;  /* 0x0007fffe05057892 */ /* 0x000fc8000f8ec03f */
[----:B------:R-:W-:-:S03]  /*1430*/  UIADD3 UR5, UR4, -UR5, URZ ;  /* 0x8000000504057290 */ /* 0x000fc6000fffe03f */
[----:B------:R-:W-:Y:S01]  /*1440*/  ULDC UR4, c[0x0][0x28c] ;  /* 0x0000a30000047ab9 */ /* 0x000fe20000000800 */
[----:B------:R-:W-:Y:S01]  /*1450*/  ULEA UR5, UR5, UR6, 0xd ;  /* 0x0000000605057291 */ /* 0x000fe2000f8e683f */
[----:B------:R-:W-:-:S03]  /*1460*/  ISETP.LT.AND P0, PT, RZ, UR4, PT ;  /* 0x00000004ff007c0c */ /* 0x000fc6000bf01270 */
[----:B------:R-:W-:-:S04]  /*1470*/  UIADD3 UR5, UR5, 0x100, URZ ;  /* 0x0000010005057890 */ /* 0x000fc8000fffe03f */
[----:B------:R-:W-:-:S04]  /*1480*/  USHF.R.U32.HI UR5, URZ, 0x4, UR5 ;  /* 0x000000043f057899 */ /* 0x000fc80008011605 */
[----:B------:R-:W-:Y:S02]  /*1490*/  ULOP3.LUT UR46, UR5, 0x3fff, URZ, 0xc0, !UPT ;  /* 0x00003fff052e7892 */ /* 0x000fe4000f8ec03f */
[----:B---3--:R-:W-:Y:S10]  /*14a0*/  @P0 BRA `(.L_x_17) ;  /* 0x0000000000400947 */ /* 0x008ff40003800000 */
[----:B------:R-:W-:Y:S01]  /*14b0*/  MOV R0, 0x0 ;  /* 0x0000000000007802 */ /* 0x000fe20000000f00 */
[----:B------:R-:W-:Y:S01]  /*14c0*/  ULDC.64 UR4, c[0x4][0x68] ;  /* 0x01001a0000047ab9 */ /* 0x000fe20000000a00 */
[----:B------:R-:W-:Y:S01]  /*14d0*/  ULDC.64 UR6, c[0x4][0x8] ;  /* 0x0100020000067ab9 */ /* 0x000fe20000000a00 */
[----:B---34-:R-:W-:Y:S01]  /*14e0*/  IMAD.U32 R4, RZ, RZ, UR4 ;  /* 0x00000004ff047e24 */ /* 0x018fe2000f8e00ff */
[----:B------:R0:W1:Y:S01]  /*14f0*/  LDC.64 R14, c[0x4][R0] ;  /* 0x01000000000e7b82 */ /* 0x0000620000000a00 */
[----:B------:R-:W-:Y:S01]  /*1500*/  IMAD.U32 R5, RZ, RZ, UR5 ;  /* 0x00000005ff057e24 */ /* 0x000fe2000f8e00ff */
[----:B------:R-:W-:Y:S01]  /*1510*/  ULDC.64 UR4, c[0x4][0x70] ;  /* 0x01001c0000047ab9 */ /* 0x000fe20000000a00 */
[----:B------:R-:W-:Y:S01]  /*1520*/  IMAD.U32 R10, RZ, RZ, UR6 ;  /* 0x00000006ff0a7e24 */ /* 0x000fe2000f8e00ff */
[----:B------:R-:W-:Y:S01]  /*1530*/  MOV R6, UR4 ;  /* 0x0000000400067c02 */ /* 0x000fe20008000f00 */
[----:B------:R-:W-:Y:S01]  /*1540*/  IMAD.U32 R7, RZ, RZ, UR5 ;  /* 0x00000005ff077e24 */ /* 0x000fe2000f8e00ff */
[----:B------:R-:W-:Y:S01]  /*1550*/  MOV R8, 0x1e1 ;  /* 0x000001e100087802 */ /* 0x000fe20000000f00 */
[----:B------:R-:W-:-:S02]  /*1560*/  IMAD.U32 R11, RZ, RZ, UR7 ;  /* 0x00000007ff0b7e24 */ /* 0x000fc4000f8e00ff */
[----:B------:R-:W-:Y:S02]  /*1570*/  IMAD.MOV.U32 R12, RZ, RZ, 0x1 ;  /* 0x00000001ff0c7424 */ /* 0x000fe400078e00ff */
[----:B0-----:R-:W-:-:S07]  /*1580*/  IMAD.MOV.U32 R13, RZ, RZ, RZ ;  /* 0x000000ffff0d7224 */ /* 0x001fce00078e00ff */
[----:B------:R-:W-:-:S07]  /*1590*/  LEPC R20, `(.L_x_17) ;  /* 0x000000001014794e */ /* 0x000fce0000000000 */
[----:B-12--5:R-:W-:Y:S05]  /*15a0*/  CALL.ABS.NOINC R14 ;  /* 0x000000000e007343 */ /* 0x026fea0003c00000 */
.L_x_17:
[----:B------:R-:W-:-:S06]  /*15b0*/  ULOP3.LUT UR4, UR40, 0x1, URZ, 0xfc, !UPT ;  /* 0x0000000128047892 */ /* 0x000fcc000f8efc3f */
[----:B------:R-:W-:-:S05]  /*15c0*/  IMAD.U32 R0, RZ, RZ, UR4 ;  /* 0x00000004ff007e24 */ /* 0x000fca000f8e00ff */
[----:B------:R-:W-:-:S13]  /*15d0*/  ISETP.NE.AND P0, PT, R0, 0x3, PT ;  /* 0x000000030000780c */ /* 0x000fda0003f05270 */
[----:B------:R-:W-:Y:S05]  /*15e0*/  @!P0 BRA `(.L_x_18) ;  /* 0x0000000000048947 */ /* 0x000fea0003800000 */
[----:B------:R-:W-:Y:S01]  /*15f0*/  BPT.TRAP 0x1 ;  /* 0x000000040000795c */ /* 0x000fe20000300000 */
.L_x_18:
[----:B------:R-:W0:Y:S01]  /*1600*/  S2UR UR5, SR_CgaCtaId ;  /* 0x00000000000579c3 */ /* 0x000e220000008800 */
[----:B------:R-:W-:Y:S01]  /*1610*/  UMOV UR4, 0x400 ;  /* 0x0000040000047882 */ /* 0x000fe20000000000 */
[----:B---34-:R-:W-:Y:S01]  /*1620*/  MOV R5, UR39 ;  /* 0x0000002700057c02 */ /* 0x018fe20008000f00 */
[----:B--2---:R-:W-:-:S05]  /*1630*/  IMAD.U32 R3, RZ, RZ, UR38 ;  /* 0x00000026ff037e24 */ /* 0x004fca000f8e00ff */
[----:B------:R-:W-:Y:S01]  /*1640*/  SHF.L.U32 R3, R3, 0x1f, RZ ;  /* 0x0000001f03037819 */ /* 0x000fe200000006ff */
[----:B0-----:R-:W-:-:S06]  /*1650*/  ULEA UR4, UR5, UR4, 0x18 ;  /* 0x0000000405047291 */ /* 0x001fcc000f8ec03f */
[----:B------:R-:W-:-:S04]  /*1660*/  IMAD.U32 R0, RZ, RZ, UR4 ;  /* 0x00000004ff007e24 */ /* 0x000fc8000f8e00ff */
[----:B------:R-:W-:-:S04]  /*1670*/  IMAD R4, R5, 0x8, R0 ;  /* 0x0000000805047824 */ /* 0x000fc800078e0200 */
[----:B------:R0:W1:Y:S01]  /*1680*/  SYNCS.PHASECHK.TRANS64.TRYWAIT P1, [R4+URZ], R3 ;  /* 0x00000003040075a7 */ /* 0x000062000802017f */
[----:B------:R-:W-:Y:S05]  /*1690*/  @!P0 BRA `(.L_x_19) ;  /* 0x0000000000048947 */ /* 0x000fea0003800000 */
[----:B------:R-:W-:Y:S01]  /*16a0*/  BPT.TRAP 0x1 ;  /* 0x000000040000795c */ /* 0x000fe20000300000 */
.L_x_19:
[----:B-1----:R-:W-:Y:S05]  /*16b0*/  @P1 BRA `(.L_x_20) ;  /* 0x0000000000081947 */ /* 0x002fea0003800000 */
[----:B------:R-:W1:Y:S02]  /*16c0*/  SYNCS.PHASECHK.TRANS64.TRYWAIT P1, [R4+URZ], R3 ;  /* 0x00000003040075a7 */ /* 0x000e64000802017f */
[----:B-1----:R-:W-:Y:S05]  /*16d0*/  @!P1 BRA `(.L_x_21) ;  /* 0x000001a000e09947 */ /* 0x002fea0003800000 */
.L_x_20:
[----:B------:R-:W-:-:S04]  /*16e0*/  UISETP.LT.AND UP0, UPT, UR44, 0x1, UPT ;  /* 0x000000012c00788c */ /* 0x000fc8000bf01270 */
[----:B------:R-:W-:-:S06]  /*16f0*/  USEL UR4, UR44, 0x1, UP0 ;  /* 0x000000012c047887 */ /* 0x000fcc0008000000 */
[----:B01----:R-:W-:Y:S01]  /*1700*/  MOV R3, UR4 ;  /* 0x0000000400037c02 */ /* 0x003fe20008000f00 */
[----:B------:R-:W-:Y:S05]  /*1710*/  WARPSYNC.ALL ;  /* 0x0000000000007948 */ /* 0x000fea0003800000 */
[----:B------:R-:W-:-:S04]  /*1720*/  IADD3 R3, -R3, UR44, RZ ;  /* 0x0000002c03037c10 */ /* 0x000fc8000fffe1ff */
[----:B------:R-:W-:Y:S02]  /*1730*/  ISETP.GE.AND P1, PT, R3, 0x1, PT ;  /* 0x000000010300780c */ /* 0x000fe40003f26270 */
[----:B------:R-:W-:Y:S01]  /*1740*/  R2UR UR4, R0 ;  /* 0x00000000000472ca */ /* 0x000fe200000e0000 */
[----:B------:R-:W-:Y:S01]  /*1750*/  WARPGROUP.ARRIVE ;  /* 0x00000000000079c5 */ /* 0x000fe20000000000 */
[----:B------:R-:W-:Y:S01]  /*1760*/  UMOV UR9, 0x40000040 ;  /* 0x4000004000097882 */ /* 0x000fe20000000000 */
[----:B------:R-:W-:Y:S01]  /*1770*/  UMOV UR11, 0x40000040 ;  /* 0x40000040000b7882 */ /* 0x000fe20000000000 */
[----:B------:R-:W-:Y:S04]  /*1780*/  STL [R1+0x2c8], R17 ;  /* 0x0002c81101007387 */ /* 0x000fe80000100800 */
[----:B-----5:R-:W-:Y:S04]  /*1790*/  STL [R1+0x2c4], R16 ;  /* 0x0002c41001007387 */ /* 0x020fe80000100800 */
[----:B------:R0:W-:Y:S01]  /*17a0*/  STL [R1+0x2c0], R3 ;  /* 0x0002c00301007387 */ /* 0x0001e20000100800 */
[----:B------:R-:W-:-:S03]  /*17b0*/  UIADD3 UR4, UR4, 0x18100, URZ ;  /* 0x0001810004047890 */ /* 0x000fc6000fffe03f */
[----:B------:R1:W-:Y:S01]  /*17c0*/  STL [R1+0x2bc], R2 ;  /* 0x0002bc0201007387 */ /* 0x0003e20000100800 */
[----:B------:R-:W-:-:S03]  /*17d0*/  USHF.R.U32.HI UR4, URZ, 0x4, UR4 ;  /* 0x000000043f047899 */ /* 0x000fc60008011604 */
[----:B------:R2:W-:Y:S01]  /*17e0*/  STL [R1+0x2cc], R0 ;  /* 0x0002cc0001007387 */ /* 0x0005e20000100800 */
[----:B------:R-:W-:Y:S02]  /*17f0*/  ULOP3.LUT UR5, UR4, 0x3fff, URZ, 0xc0, !UPT ;  /* 0x00003fff04057892 */ /* 0x000fe4000f8ec03f */
[----:B------:R-:W-:Y:S02]  /*1800*/  ULOP3.LUT UR4, UR46, 0x10000, URZ, 0xfc, !UPT ;  /* 0x000100002e047892 */ /* 0x000fe4000f8efc3f */
[----:B------:R-:W-:Y:S02]  /*1810*/  ULOP3.LUT UR5, UR5, 0x10000, URZ, 0xfc, !UPT ;  /* 0x0001000005057892 */ /* 0x000fe4000f8efc3f */
[----:B------:R-:W-:Y:S02]  /*1820*/  ULEA UR6, UR39, UR4, 0xb ;  /* 0x0000000427067291 */ /* 0x000fe4000f8e583f */
[----:B------:R-:W-:-:S05]  /*1830*/  ULEA UR7, UR39, UR5, 0xb ;  /* 0x0000000527077291 */ /* 0x000fca000f8e583f */
[----:B------:R-:W-:Y:S02]  /*1840*/  UMOV UR8, UR6 ;  /* 0x0000000600087c82 */ /* 0x000fe40008000000 */
[----:B------:R-:W-:Y:S02]  /*1850*/  UMOV UR10, UR7 ;  /* 0x00000007000a7c82 */ /* 0x000fe40008000000 */
[----:B------:R-:W-:Y:S01]  /*1860*/  HGMMA.64x256x16.F32 R24, gdesc[UR8], RZ, !UPT, gsb0 ;  /* 0x03e00000081879f0 */ /* 0x000fe2000c0008ff */
[----:B------:R-:W-:Y:S01]  /*1870*/  UIADD3 UR8, UR6, 0x400, URZ ;  /* 0x0000040006087890 */ /* 0x000fe2000fffe03f */
[----:B------:R-:W-:Y:S01]  /*1880*/  UMOV UR9, 0x40000040 ;  /* 0x4000004000097882 */ /* 0x000fe20000000000 */
[----:B------:R-:W-:Y:S02]  /*1890*/  WARPGROUP.DEPBAR.LE gsb0, 0x0 ;  /* 0x00008000000079c5 */ /* 0x000fe40000010000 */
[----:B------:R-:W-:Y:S01]  /*18a0*/  STL.64 [R1], R24 ;  /* 0x0000001801007387 */ /* 0x000fe20000100a00 */
[----:B------:R-:W-:Y:S01]  /*18b0*/  IMAD.MOV.U32 R235, RZ, RZ, R46 ;  /* 0x000000ffffeb7224 */ /* 0x000fe200078e002e */
[----:B------:R-:W-:Y:S01]  /*18c0*/  MOV R232, R49 ;  /* 0x0000003100e87202 */ /* 0x000fe20000000f00 */
[----:B------:R-:W-:Y:S01]  /*18d0*/  IMAD.MOV.U32 R234, RZ, RZ, R47 ;  /* 0x000000ffffea7224 */ /* 0x000fe200078e002f */
[----:B------:R-:W-:Y:S01]  /*18e0*/  STL.64 [R1+0x8], R26 ;  /* 0x0000081a01007387 */ /* 0x000fe20000100a00 */
        /* <DEDUP_REMOVED lines=65> */
[----:B0-----:R-:W-:Y:S01]  /*1d00*/  MOV R3, R149 ;  /* 0x0000009500037202 */ /* 0x001fe20000000f00 */
[----:B------:R-:W-:Y:S01]  /*1d10*/  IMAD.MOV.U32 R176, RZ, RZ, R92 ;  /* 0x000000ffffb07224 */ /* 0x000fe200078e005c */
[----:B------:R0:W-:Y:S01]  /*1d20*/  STL.64 [R1+0x50], R44 ;  /* 0x0000502c01007387 */ /* 0x0001e20000100a00 */
[----:B------:R-:W-:-:S02]  /*1d30*/  IMAD.MOV.U32 R178, RZ, RZ, R94 ;  /* 0x000000ffffb27224 */ /* 0x000fc400078e005e */
[----:B------:R-:W-:Y:S01]  /*1d40*/  IMAD.MOV.U32 R179, RZ, RZ, R95 ;  /* 0x000000ffffb37224 */ /* 0x000fe200078e005f */
[----:B------:R-:W-:Y:S01]  /*1d50*/  STL [R1+0x580], R152 ;  /* 0x0005809801007387 */ /* 0x000fe20000100800 */
[----:B------:R-:W-:Y:S02]  /*1d60*/  IMAD.MOV.U32 R180, RZ, RZ, R96 ;  /* 0x000000ffffb47224 */ /* 0x000fe400078e0060 */
[----:B------:R-:W-:Y:S02]  /*1d70*/  IMAD.MOV.U32 R182, RZ, RZ, R98 ;  /* 0x000000ffffb67224 */ /* 0x000fe400078e0062 */
[----:B------:R-:W-:Y:S02]  /*1d80*/  IMAD.MOV.U32 R183, RZ, RZ, R99 ;  /* 0x000000ffffb77224 */ /* 0x000fe400078e0063 */
[----:B------:R-:W-:Y:S02]  /*1d90*/  IMAD.MOV.U32 R184, RZ, RZ, R100 ;  /* 0x000000ffffb87224 */ /* 0x000fe400078e0064 */
[----:B------:R-:W-:-:S02]  /*1da0*/  IMAD.MOV.U32 R186, RZ, RZ, R102 ;  /* 0x000000ffffba7224 */ /* 0x000fc400078e0066 */
[----:B------:R-:W-:Y:S02]  /*1db0*/  IMAD.MOV.U32 R187, RZ, RZ, R103 ;  /* 0x000000ffffbb7224 */ /* 0x000fe400078e0067 */
        /* <DEDUP_REMOVED lines=34> */
[----:B-1----:R-:W-:-:S02]  /*1fe0*/  IMAD.MOV.U32 R2, RZ, RZ, R150 ;  /* 0x000000ffff027224 */ /* 0x002fc400078e0096 */
[----:B--2---:R-:W-:Y:S02]  /*1ff0*/  IMAD.MOV.U32 R0, RZ, RZ, R151 ;  /* 0x000000ffff007224 */ /* 0x004fe400078e0097 */
[----:B0-----:R-:W-:-:S06]  /*2000*/  WARPGROUP.ARRIVE ;  /* 0x00000000000079c5 */ /* 0x001fcc0000000000 */
[----:B------:R-:W-:Y:S03]  /*2010*/  HGMMA.64x256x16.F32 R24, gdesc[UR8], RZ, !UPT, gsb0 ;  /* 0x03e00000081879f0 */ /* 0x000fe6000c0008ff */
[----:B------:R-:W-:Y:S02]  /*2020*/  WARPGROUP.DEPBAR.LE gsb0, 0x0 ;  /* 0x00008000000079c5 */ /* 0x000fe40000010000 */
[----:B------:R-:W-:Y:S04]  /*2030*/  STL.64 [R1+0x578], R150 ;  /* 0x0005789601007387 */ /* 0x000fe80000100a00 */
        /* <DEDUP_REMOVED lines=20> */
[----:B------:R0:W-:Y:S04]  /*2180*/  STL.64 [R1+0x4d0], R108 ;  /* 0x0004d06c01007387 */ /* 0x0001e80000100a00 */
[----:B0-----:R-:W2:Y:S04]  /*2190*/  LDL.LU R108, [R1] ;  /* 0x00000000016c7983 */ /* 0x001ea80000300800 */
[----:B------:R-:W2:Y:S04]  /*21a0*/  LDL.LU R109, [R1+0x4] ;  /* 0x00000400016d7983 */ /* 0x000ea80000300800 */
        /* <DEDUP_REMOVED lines=19> */
[----:B------:R-:W2:Y:S01]  /*22e0*/  LDL.LU R129, [R1+0x54] ;  /* 0x0000540001817983 */ /* 0x000ea20000300800 */
        /* <DEDUP_REMOVED lines=21> */
[----:B------:R-:W-:Y:S01]  /*2440*/  UIADD3 UR8, UR6, 0x2, URZ ;  /* 0x0000000206087890 */ /* 0x000fe2000fffe03f */
[----:B------:R-:W-:Y:S01]  /*2450*/  IMAD.MOV.U32 R145, RZ, RZ, R220 ;  /* 0x000000ffff917224 */ /* 0x000fe200078e00dc */
[----:B------:R-:W-:Y:S01]  /*2460*/  UIADD3 UR10, UR7, 0x2, URZ ;  /* 0x00000002070a7890 */ /* 0x000fe2000fffe03f */
[----:B------:R-:W-:Y:S01]  /*2470*/  IMAD.MOV.U32 R146, RZ, RZ, R219 ;  /* 0x000000ffff927224 */ /* 0x000fe200078e00db */
[----:B------:R-:W-:Y:S01]  /*2480*/  MOV R219, R17 ;  /* 0x0000001100db7202 */ /* 0x000fe20000000f00 */
[----:B------:R-:W-:Y:S01]  /*2490*/  IMAD.MOV.U32 R148, RZ, RZ, R217 ;  /* 0x000000ffff947224 */ /* 0x000fe200078e00d9 */
[----:B------:R-:W-:Y:S01]  /*24a0*/  UMOV UR9, 0x40000040 ;  /* 0x4000004000097882 */ /* 0x000fe20000000000 */
[----:B------:R-:W-:Y:S01]  /*24b0*/  IMAD.MOV.U32 R149, RZ, RZ, R216 ;  /* 0x000000ffff957224 */ /* 0x000fe200078e00d8 */
[----:B------:R-:W-:Y:S01]  /*24c0*/  UMOV UR11, 0x40000040 ;  /* 0x40000040000b7882 */ /* 0x000fe20000000000 */
[----:B------:R-:W-:Y:S01]  /*24d0*/  IMAD.MOV.U32 R150, RZ, RZ, R215 ;  /* 0x000000ffff967224 */ /* 0x000fe200078e00d7 */
[----:B------:R-:W-:Y:S01]  /*24e0*/  MOV R215, R21 ;  /* 0x0000001500d77202 */ /* 0x000fe20000000f00 */
        /* <DEDUP_REMOVED lines=17> */
[----:B------:R-:W-:-:S06]  /*2600*/  IMAD.MOV.U32 R234, RZ, RZ, R2 ;  /* 0x000000ffffea7224 */ /* 0x000fcc00078e0002 */
[----:B--2---:R-:W-:-:S06]  /*2610*/  WARPGROUP.ARRIVE ;  /* 0x00000000000079c5 */ /* 0x004fcc0000000000 */
[----:B------:R-:W-:Y:S03]  /*2620*/  HGMMA.64x256x16.F32 R108, gdesc[UR8], R108, gsb0 ;  /* 0x03e00000086c79f0 */ /* 0x000fe6000800086c */
[----:B------:R-:W-:Y:S02]  /*2630*/  WARPGROUP.DEPBAR.LE gsb0, 0x0 ;  /* 0x00008000000079c5 */ /* 0x000fe40000010000 */
[----:B------:R-:W-:Y:S04]  /*2640*/  STL.64 [R1], R108 ;  /* 0x0000006c01007387 */ /* 0x000fe80000100a00 */
        /* <DEDUP_REMOVED lines=63> */
[----:B0-----:R-:W2:Y:S04]  /*2a40*/  LDL.LU R152, [R1+0x580] ;  /* 0x0005800001987983 */ /* 0x001ea80000300800 */
[----:B------:R-:W3:Y:S04]  /*2a50*/  LDL.LU.64 R150, [R1+0x578] ;  /* 0x0005780001967983 */ /* 0x000ee80000300a00 */
        /* <DEDUP_REMOVED lines=20> */
[----:B------:R-:W3:Y:S01]  /*2ba0*/  LDL.LU.64 R108, [R1+0x4d0] ;  /* 0x0004d000016c7983 */ /* 0x000ee20000300a00 */
[----:B------:R-:W-:Y:S01]  /*2bb0*/  UIADD3 UR8, UR6, 0x402, URZ ;  /* 0x0000040206087890 */ /* 0x000fe2000fffe03f */
[----:B------:R-:W-:Y:S01]  /*2bc0*/  UMOV UR9, 0x40000040 ;  /* 0x4000004000097882 */ /* 0x000fe20000000000 */
[----:B---3--:R-:W-:-:S07]  /*2bd0*/  WARPGROUP.ARRIVE ;  /* 0x00000000000079c5 */ /* 0x008fce0000000000 */
[----:B------:R-:W-:Y:S03]  /*2be0*/  HGMMA.64x256x16.F32 R24, gdesc[UR8], R24, gsb0 ;  /* 0x03e00000081879f0 */ /* 0x000fe60008000818 */
        /* <DEDUP_REMOVED lines=65> */
[----:B0-----:R-:W3:Y:S04]  /*3000*/  LDL.LU.64 R24, [R1] ;  /* 0x0000000001187983 */ /* 0x001ee80000300a00 */
        /* <DEDUP_REMOVED lines=63> */
[----:B------:R-:W-:-:S02]  /*3400*/  UIADD3 UR8, UR6, 0x4, URZ ;  /* 0x0000000406087890 */ /* 0x000fc4000fffe03f */
[----:B------:R-:W-:Y:S01]  /*3410*/  UIADD3 UR10, UR7, 0x4, URZ ;  /* 0x00000004070a7890 */ /* 0x000fe2000fffe03f */
[----:B------:R-:W-:Y:S01]  /*3420*/  UMOV UR9, 0x40000040 ;  /* 0x4000004000097882 */ /* 0x000fe20000000000 */
[----:B------:R-:W-:Y:S01]  /*3430*/  UMOV UR11, 0x40000040 ;  /* 0x40000040000b7882 */ /* 0x000fe20000000000 */
[----:B---3--:R-:W-:-:S06]  /*3440*/  WARPGROUP.ARRIVE ;  /* 0x00000000000079c5 */ /* 0x008fcc0000000000 */
[----:B------:R-:W-:Y:S03]  /*3450*/  HGMMA.64x256x16.F32 R24, gdesc[UR8], R24, gsb0 ;  /* 0x03e00000081879f0 */ /* 0x000fe60008000818 */
        /* <DEDUP_REMOVED lines=41> */
[----:B------:R0:W-:Y:S01]  /*36f0*/  STL.64 [R1+0x50], R44 ;  /* 0x0000502c01007387 */ /* 0x0001e20000100a00 */
[----:B------:R-:W-:Y:S01]  /*3700*/  IMAD.MOV.U32 R208, RZ, RZ, R124 ;  /* 0x000000ffffd07224 */ /* 0x000fe200078e007c */
[----:B------:R-:W-:Y:S01]  /*3710*/  MOV R193, R109 ;  /* 0x0000006d00c17202 */ /* 0x000fe20000000f00 */
[----:B------:R-:W-:Y:S01]  /*3720*/  IMAD.MOV.U32 R206, RZ, RZ, R122 ;  /* 0x000000ffffce7224 */ /* 0x000fe200078e007a */
[----:B------:R-:W3:Y:S01]  /*3730*/  LDL.LU.64 R150, [R1+0x4c8] ;  /* 0x0004c80001967983 */ /* 0x000ee20000300a00 */
        /* <DEDUP_REMOVED lines=60> */
[----:B------:R-:W-:-:S02]  /*3b00*/  IMAD.MOV.U32 R167, RZ, RZ, R83 ;  /* 0x000000ffffa77224 */ /* 0x000fc400078e0053 */
[----:B------:R-:W-:Y:S01]  /*3b10*/  IMAD.MOV.U32 R164, RZ, RZ, R80 ;  /* 0x000000ffffa47224 */ /* 0x000fe200078e0050 */
[----:B------:R-:W3:Y:S01]  /*3b20*/  LDL.LU.64 R118, [R1+0x448] ;  /* 0x0004480001767983 */ /* 0x000ee20000300a00 */
[----:B------:R-:W-:Y:S02]  /*3b30*/  IMAD.MOV.U32 R162, RZ, RZ, R78 ;  /* 0x000000ffffa27224 */ /* 0x000fe400078e004e */
[----:B------:R-:W-:Y:S01]  /*3b40*/  IMAD.MOV.U32 R163, RZ, RZ, R79 ;  /* 0x000000ffffa37224 */ /* 0x000fe200078e004f */
[----:B------:R-:W3:Y:S01]  /*3b50*/  LDL.LU.64 R116, [R1+0x440] ;  /* 0x0004400001747983 */ /* 0x000ee20000300a00 */
[----:B------:R-:W-:Y:S02]  /*3b60*/  IMAD.MOV.U32 R160, RZ, RZ, R76 ;  /* 0x000000ffffa07224 */ /* 0x000fe400078e004c */
        /* <DEDUP_REMOVED lines=58> */
[----:B0-----:R-:W3:Y:S04]  /*3f10*/  LDL.LU.64 R44, [R1+0x320] ;  /* 0x00032000012c7983 */ /* 0x001ee80000300a00 */
        /* <DEDUP_REMOVED lines=11> */
[----:B------:R-:W-:-:S02]  /*3fd0*/  UMOV UR9, 0x40000040 ;  /* 0x4000004000097882 */ /* 0x000fc40000000000 */
[----:B--2---:R-:W-:Y:S01]  /*3fe0*/  STL [R1+0x2b8], R152 ;  /* 0x0002b89801007387 */ /* 0x004fe20000100800 */
[----:B---3--:R-:W-:-:S06]  /*3ff0*/  WARPGROUP.ARRIVE ;  /* 0x00000000000079c5 */ /* 0x008fcc0000000000 */
        /* <DEDUP_REMOVED lines=61> */
[----:B------:R-:W-:-:S02]  /*43d0*/  IMAD.MOV.U32 R145, RZ, RZ, R225 ;  /* 0x000000ffff917224 */ /* 0x000fc400078e00e1 */
[----:B------:R-:W-:Y:S01]  /*43e0*/  IMAD.MOV.U32 R146, RZ, RZ, R224 ;  /* 0x000000ffff927224 */ /* 0x000fe200078e00e0 */
[----:B------:R-:W-:Y:S01]  /*43f0*/  MOV R224, R15 ;  /* 0x0000000f00e07202 */ /* 0x000fe20000000f00 */
[----:B------:R-:W-:Y:S02]  /*4400*/  IMAD.MOV.U32 R148, RZ, RZ, R222 ;  /* 0x000000ffff947224 */ /* 0x000fe400078e00de */
[----:B------:R-:W-:Y:S02]  /*4410*/  IMAD.MOV.U32 R149, RZ, RZ, R221 ;  /* 0x000000ffff957224 */ /* 0x000fe400078e00dd */
[----:B------:R-:W-:Y:S01]  /*4420*/  IMAD.MOV.U32 R150, RZ, RZ, R220 ;  /* 0x000000ffff967224 */ /* 0x000fe200078e00dc */
[----:B------:R-:W-:Y:S01]  /*4430*/  MOV R220, R21 ;  /* 0x0000001500dc7202 */ /* 0x000fe20000000f00 */
[----:B------:R-:W-:Y:S02]  /*4440*/  IMAD.MOV.U32 R152, RZ, RZ, R218 ;  /* 0x000000ffff987224 */ /* 0x000fe400078e00da */
[----:B------:R-:W-:-:S02]  /*4450*/  IMAD.MOV.U32 R130, RZ, RZ, R0 ;  /* 0x000000ffff827224 */ /* 0x000fc400078e0000 */
[----:B------:R-:W-:Y:S01]  /*4460*/  IMAD.MOV.U32 R132, RZ, RZ, R16 ;  /* 0x000000ffff847224 */ /* 0x000fe200078e0010 */
[----:B------:R-:W-:Y:S01]  /*4470*/  UIADD3 UR8, UR6, 0x6, URZ ;  /* 0x0000000606087890 */ /* 0x000fe2000fffe03f */
[----:B------:R-:W-:Y:S01]  /*4480*/  IMAD.MOV.U32 R133, RZ, RZ, R3 ;  /* 0x000000ffff857224 */ /* 0x000fe200078e0003 */
[----:B------:R-:W-:Y:S01]  /*4490*/  UIADD3 UR10, UR7, 0x6, URZ ;  /* 0x00000006070a7890 */ /* 0x000fe2000fffe03f */
[----:B------:R-:W-:Y:S01]  /*44a0*/  IMAD.MOV.U32 R134, RZ, RZ, R2 ;  /* 0x000000ffff867224 */ /* 0x000fe200078e0002 */
[----:B------:R-:W-:Y:S01]  /*44b0*/  UMOV UR9, 0x40000040 ;  /* 0x4000004000097882 */ /* 0x000fe20000000000 */
[----:B------:R-:W-:Y:S01]  /*44c0*/  IMAD.MOV.U32 R218, RZ, RZ, R23 ;  /* 0x000000ffffda7224 */ /* 0x000fe200078e0017 */
[----:B------:R-:W-:Y:S01]  /*44d0*/  UMOV UR11, 0x40000040 ;  /* 0x40000040000b7882 */ /* 0x000fe20000000000 */
[----:B------:R-:W-:Y:S01]  /*44e0*/  IMAD.MOV.U32 R219, RZ, RZ, R22 ;  /* 0x000000ffffdb7224 */ /* 0x000fe200078e0016 */
[----:B------:R0:W5:Y:S01]  /*44f0*/  LDL.LU R0, [R1+0x2cc] ;  /* 0x0002cc0001007983 */ /* 0x0001620000300800 */
[----:B------:R-:W-:-:S02]  /*4500*/  IMAD.MOV.U32 R221, RZ, RZ, R20 ;  /* 0x000000ffffdd7224 */ /* 0x000fc400078e0014 */
[----:B------:R-:W-:Y:S01]  /*4510*/  IMAD.MOV.U32 R222, RZ, RZ, R19 ;  /* 0x000000ffffde7224 */ /* 0x000fe200078e0013 */
[----:B------:R0:W5:Y:S01]  /*4520*/  LDL.LU R17, [R1+0x2c8] ;  /* 0x0002c80001117983 */ /* 0x0001620000300800 */
[----:B------:R-:W-:Y:S02]  /*4530*/  IMAD.MOV.U32 R223, RZ, RZ, R18 ;  /* 0x000000ffffdf7224 */ /* 0x000fe400078e0012 */
[----:B------:R-:W-:Y:S01]  /*4540*/  IMAD.MOV.U32 R225, RZ, RZ, R14 ;  /* 0x000000ffffe17224 */ /* 0x000fe200078e000e */
[----:B------:R0:W5:Y:S01]  /*4550*/  LDL.LU R16, [R1+0x2c4] ;  /* 0x0002c40001107983 */ /* 0x0001620000300800 */
[----:B------:R-:W-:Y:S02]  /*4560*/  IMAD.MOV.U32 R226, RZ, RZ, R13 ;  /* 0x000000ffffe27224 */ /* 0x000fe400078e000d */
[----:B------:R-:W-:Y:S01]  /*4570*/  IMAD.MOV.U32 R227, RZ, RZ, R12 ;  /* 0x000000ffffe37224 */ /* 0x000fe200078e000c */
[----:B------:R0:W5:Y:S01]  /*4580*/  LDL.LU R3, [R1+0x2c0] ;  /* 0x0002c00001037983 */ /* 0x0001620000300800 */
[----:B------:R-:W-:-:S02]  /*4590*/  IMAD.MOV.U32 R229, RZ, RZ, R10 ;  /* 0x000000ffffe57224 */ /* 0x000fc400078e000a */
[----:B------:R-:W-:Y:S01]  /*45a0*/  IMAD.MOV.U32 R230, RZ, RZ, R9 ;  /* 0x000000ffffe67224 */ /* 0x000fe200078e0009 */
[----:B------:R0:W5:Y:S01]  /*45b0*/  LDL.LU R2, [R1+0x2bc] ;  /* 0x0002bc0001027983 */ /* 0x0001620000300800 */
        /* <DEDUP_REMOVED lines=71> */
[----:B-1----:R0:W5:Y:S04]  /*4a30*/  LDL.LU R152, [R1+0x2b8] ;  /* 0x0002b80001987983 */ /* 0x0021680000300800 */
[----:B------:R-:W2:Y:S04]  /*4a40*/  LDL.LU.64 R150, [R1+0x2b0] ;  /* 0x0002b00001967983 */ /* 0x000ea80000300a00 */
        /* <DEDUP_REMOVED lines=20> */
[----:B------:R-:W2:Y:S01]  /*4b90*/  LDL.LU.64 R108, [R1+0x208] ;  /* 0x00020800016c7983 */ /* 0x000ea20000300a00 */
[----:B------:R-:W-:Y:S01]  /*4ba0*/  UIADD3 UR8, UR6, 0x406, URZ ;  /* 0x0000040606087890 */ /* 0x000fe2000fffe03f */
[----:B------:R-:W-:Y:S01]  /*4bb0*/  UMOV UR9, 0x40000040 ;  /* 0x4000004000097882 */ /* 0x000fe20000000000 */
[----:B--2---:R-:W-:-:S07]  /*4bc0*/  WARPGROUP.ARRIVE ;  /* 0x00000000000079c5 */ /* 0x004fce0000000000 */
[----:B------:R-:W-:Y:S03]  /*4bd0*/  HGMMA.64x256x16.F32 R24, gdesc[UR8], R24, gsb0 ;  /* 0x03e00000081879f0 */ /* 0x000fe60008000818 */
[----:B------:R-:W-:Y:S02]  /*4be0*/  WARPGROUP.DEPBAR.LE gsb0, 0x0 ;  /* 0x00008000000079c5 */ /* 0x000fe40000010000 */
[----:B0-----:R-:W-:Y:S05]  /*4bf0*/  @!P1 BRA `(.L_x_22) ;  /* 0x0000004000d09947 */ /* 0x001fea0003800000 */
[----:B------:R-:W-:Y:S01]  /*4c00*/  UIADD3 UR7, UR39, 0x1, URZ ;  /* 0x0000000127077890 */ /* 0x000fe2000fffe03f */
[----:B-----5:R-:W-:Y:S01]  /*4c10*/  R2UR UR6, R3 ;  /* 0x00000000030672ca */ /* 0x020fe200000e0000 */
[----:B------:R-:W-:Y:S02]  /*4c20*/  UMOV UR12, UR39 ;  /* 0x00000027000c7c82 */ /* 0x000fe40008000000 */
[----:B------:R-:W-:-:S04]  /*4c30*/  UISETP.NE.AND UP0, UPT, UR7, 0x3, UPT ;  /* 0x000000030700788c */ /* 0x000fc8000bf05270 */
[----:B------:R-:W-:Y:S02]  /*4c40*/  USEL UR8, URZ, 0x1, UP0 ;  /* 0x000000013f087887 */ /* 0x000fe40008000000 */
[----:B------:R-:W-:Y:S02]  /*4c50*/  USEL UR7, UR7, URZ, UP0 ;  /* 0x0000003f07077287 */ /* 0x000fe40008000000 */
[----:B------:R-:W-:-:S06]  /*4c60*/  ULOP3.LUT UR8, UR38, UR8, URZ, 0x3c, !UPT ;  /* 0x0000000826087292 */ /* 0x000fcc000f8e3c3f */
[----:B------:R-:W-:-:S07]  /*4c70*/  MOV R3, UR8 ;  /* 0x0000000800037c02 */ /* 0x000fce0008000f00 */
.L_x_29:
[----:B------:R-:W-:Y:S05]  /*4c80*/  @!P0 BRA `(.L_x_23) ;  /* 0x0000000000048947 */ /* 0x000fea0003800000 */
[----:B------:R-:W-:Y:S01]  /*4c90*/  BPT.TRAP 0x1 ;  /* 0x000000040000795c */ /* 0x000fe20000300000 */
.L_x_23:
[----:B------:R-:W0:Y:S01]  /*4ca0*/  S2UR UR9, SR_CgaCtaId ;  /* 0x00000000000979c3 */ /* 0x000e220000008800 */
[----:B------:R-:W-:Y:S01]  /*4cb0*/  UMOV UR8, 0x400 ;  /* 0x0000040000087882 */ /* 0x000fe20000000000 */
[----:B------:R-:W-:Y:S01]  /*4cc0*/  IMAD.U32 R4, RZ, RZ, UR7 ;  /* 0x00000007ff047e24 */ /* 0x000fe2000f8e00ff */
[----:B------:R-:W-:Y:S01]  /*4cd0*/  SHF.L.U32 R5, R3, 0x1f, RZ ;  /* 0x0000001f03057819 */ /* 0x000fe200000006ff */
[----:B0-----:R-:W-:-:S06]  /*4ce0*/  ULEA UR8, UR9, UR8, 0x18 ;  /* 0x0000000809087291 */ /* 0x001fcc000f8ec03f */
[----:B------:R-:W-:-:S04]  /*4cf0*/  IMAD.U32 R0, RZ, RZ, UR8 ;  /* 0x00000008ff007e24 */ /* 0x000fc8000f8e00ff */
[----:B------:R-:W-:-:S04]  /*4d00*/  IMAD R4, R4, 0x8, R0 ;  /* 0x0000000804047824 */ /* 0x000fc800078e0200 */
[----:B------:R0:W1:Y:S01]  /*4d10*/  SYNCS.PHASECHK.TRANS64.TRYWAIT P1, [R4+URZ], R5 ;  /* 0x00000005040075a7 */ /* 0x000062000802017f */
[----:B------:R-:W-:Y:S05]  /*4d20*/  @!P0 BRA `(.L_x_24) ;  /* 0x0000000000048947 */ /* 0x000fea0003800000 */
[----:B------:R-:W-:Y:S01]  /*4d30*/  BPT.TRAP 0x1 ;  /* 0x000000040000795c */ /* 0x000fe20000300000 */
.L_x_24:
[----:B-1----:R-:W-:Y:S05]  /*4d40*/  @P1 BRA `(.L_x_25) ;  /* 0x0000000000081947 */ /* 0x002fea0003800000 */
[----:B------:R-:W1:Y:S02]  /*4d50*/  SYNCS.PHASECHK.TRANS64.TRYWAIT P1, [R4+URZ], R5 ;  /* 0x00000005040075a7 */ /* 0x000e64000802017f */
[----:B-1----:R-:W-:Y:S05]  /*4d60*/  @!P1 BRA `(.L_x_26) ;  /* 0x0000016c00509947 */ /* 0x002fea0003800000 */
.L_x_25:
        /* <DEDUP_REMOVED lines=64> */
[----:B--2---:R-:W2:Y:S04]  /*5170*/  LDL.LU.64 R24, [R1] ;  /* 0x0000000001187983 */ /* 0x004ea80000300a00 */
        /* <DEDUP_REMOVED lines=63> */
[----:B------:R-:W-:-:S02]  /*5570*/  ULEA UR13, UR7, UR4, 0xb ;  /* 0x00000004070d7291 */ /* 0x000fc4000f8e583f */
[----:B------:R-:W-:Y:S01]  /*5580*/  ULEA UR14, UR7, UR5, 0xb ;  /* 0x00000005070e7291 */ /* 0x000fe2000f8e583f */
[----:B------:R-:W-:Y:S01]  /*5590*/  STL [R1+0x2cc], R17 ;  /* 0x0002cc1101007387 */ /* 0x000fe20000100800 */
[----:B------:R-:W-:Y:S01]  /*55a0*/  UMOV UR9, 0x40000040 ;  /* 0x4000004000097882 */ /* 0x000fe20000000000 */
[----:B------:R-:W-:Y:S02]  /*55b0*/  UMOV UR11, 0x40000040 ;  /* 0x40000040000b7882 */ /* 0x000fe40000000000 */
[----:B------:R-:W-:Y:S01]  /*55c0*/  UMOV UR8, UR13 ;  /* 0x0000000d00087c82 */ /* 0x000fe20008000000 */
[----:B------:R-:W-:Y:S01]  /*55d0*/  STL [R1+0x2c8], R16 ;  /* 0x0002c81001007387 */ /* 0x000fe20000100800 */
[----:B------:R-:W-:-:S03]  /*55e0*/  UMOV UR10, UR14 ;  /* 0x0000000e000a7c82 */ /* 0x000fc60008000000 */
[----:B------:R-:W-:Y:S04]  /*55f0*/  STL [R1+0x2c4], R3 ;  /* 0x0002c40301007387 */ /* 0x000fe80000100800 */
[----:B------:R3:W-:Y:S04]  /*5600*/  STL [R1+0x2c0], R2 ;  /* 0x0002c00201007387 */ /* 0x0007e80000100800 */
[----:B------:R4:W-:Y:S01]  /*5610*/  STL [R1+0x2bc], R0 ;  /* 0x0002bc0001007387 */ /* 0x0009e20000100800 */
[----:B--2---:R-:W-:-:S06]  /*5620*/  WARPGROUP.ARRIVE ;  /* 0x00000000000079c5 */ /* 0x004fcc0000000000 */
[----:B------:R-:W-:Y:S03]  /*5630*/  HGMMA.64x256x16.F32 R24, gdesc[UR8], R24, gsb0 ;  /* 0x03e00000081879f0 */ /* 0x000fe60008000818 */
[----:B------:R-:W-:Y:S02]  /*5640*/  WARPGROUP.DEPBAR.LE gsb0, 0x0 ;  /* 0x00008000000079c5 */ /* 0x000fe40000010000 */
[----:B------:R-:W-:Y:S01]  /*5650*/  STL.64 [R1], R24 ;  /* 0x0000001801007387 */ /* 0x000fe20000100a00 */
[----:B---3--:R-:W-:Y:S01]  /*5660*/  MOV R2, R150 ;  /* 0x0000009600027202 */ /* 0x008fe20000000f00 */
[----:B----4-:R-:W-:Y:S01]  /*5670*/  IMAD.MOV.U32 R0, RZ, RZ, R151 ;  /* 0x000000ffff007224 */ /* 0x010fe200078e0097 */
[----:B------:R-:W-:Y:S01]  /*5680*/  MOV R6, R146 ;  /* 0x0000009200067202 */ /* 0x000fe20000000f00 */
[----:B------:R-:W-:Y:S01]  /*5690*/  STL.64 [R1+0x8], R26 ;  /* 0x0000081a01007387 */ /* 0x000fe20000100a00 */
[----:B01----:R-:W-:Y:S01]  /*56a0*/  IMAD.MOV.U32 R4, RZ, RZ, R148 ;  /* 0x000000ffff047224 */ /* 0x003fe200078e0094 */
        /* <DEDUP_REMOVED lines=38> */
[----:B------:R-:W2:Y:S01]  /*5910*/  LDL.LU.64 R150, [R1+0x780] ;  /* 0x0007800001967983 */ /* 0x000ea20000300a00 */
        /* <DEDUP_REMOVED lines=60> */
[----:B------:R-:W-:-:S02]  /*5ce0*/  IMAD.MOV.U32 R167, RZ, RZ, R83 ;  /* 0x000000ffffa77224 */ /* 0x000fc400078e0053 */
[----:B------:R-:W-:Y:S01]  /*5cf0*/  IMAD.MOV.U32 R164, RZ, RZ, R80 ;  /* 0x000000ffffa47224 */ /* 0x000fe200078e0050 */
[----:B------:R-:W2:Y:S01]  /*5d00*/  LDL.LU.64 R118, [R1+0x700] ;  /* 0x0007000001767983 */ /* 0x000ea20000300a00 */
[----:B------:R-:W-:Y:S02]  /*5d10*/  IMAD.MOV.U32 R165, RZ, RZ, R81 ;  /* 0x000000ffffa57224 */ /* 0x000fe400078e0051 */
[----:B------:R-:W-:Y:S01]  /*5d20*/  IMAD.MOV.U32 R163, RZ, RZ, R79 ;  /* 0x000000ffffa37224 */ /* 0x000fe200078e004f */
[----:B------:R-:W2:Y:S01]  /*5d30*/  LDL.LU.64 R116, [R1+0x6f8] ;  /* 0x0006f80001747983 */ /* 0x000ea20000300a00 */
[----:B------:R-:W-:Y:S02]  /*5d40*/  IMAD.MOV.U32 R160, RZ, RZ, R76 ;  /* 0x000000ffffa07224 */ /* 0x000fe400078e004c */
        /* <DEDUP_REMOVED lines=58> */
[----:B0-----:R-:W2:Y:S04]  /*60f0*/  LDL.LU.64 R44, [R1+0x5d8] ;  /* 0x0005d800012c7983 */ /* 0x001ea80000300a00 */
        /* <DEDUP_REMOVED lines=11> */
[----:B------:R-:W-:-:S02]  /*61b0*/  UMOV UR9, 0x40000040 ;  /* 0x4000004000097882 */ /* 0x000fc40000000000 */
[----:B------:R-:W-:Y:S01]  /*61c0*/  STL [R1+0x580], R152 ;  /* 0x0005809801007387 */ /* 0x000fe20000100800 */
[----:B--2---:R-:W-:-:S06]  /*61d0*/  WARPGROUP.ARRIVE ;  /* 0x00000000000079c5 */ /* 0x004fcc0000000000 */
        /* <DEDUP_REMOVED lines=91> */
[----:B------:R-:W-:Y:S01]  /*6790*/  IMAD.MOV.U32 R235, RZ, RZ, R0 ;  /* 0x000000ffffeb7224 */ /* 0x000fe200078e0000 */
[----:B------:R-:W-:Y:S02]  /*67a0*/  UIADD3 UR8, UR13, 0x2, URZ ;  /* 0x000000020d087890 */ /* 0x000fe4000fffe03f */
[----:B------:R-:W-:Y:S01]  /*67b0*/  UIADD3 UR10, UR14, 0x2, URZ ;  /* 0x000000020e0a7890 */ /* 0x000fe2000fffe03f */
[----:B------:R-:W-:Y:S01]  /*67c0*/  UMOV UR9, 0x40000040 ;  /* 0x4000004000097882 */ /* 0x000fe20000000000 */
[----:B------:R-:W-:Y:S01]  /*67d0*/  UMOV UR11, 0x40000040 ;  /* 0x40000040000b7882 */ /* 0x000fe20000000000 */
        /* <DEDUP_REMOVED lines=236> */
[----:B------:R-:W-:Y:S01]  /*76a0*/  STL.64 [R1+0x30], R36 ;  /* 0x0000302401007387 */ /* 0x000fe20000100a00 */
[----:B------:R-:W-:-:S03]  /*76b0*/  IMAD.MOV.U32 R5, RZ, RZ, R150 ;  /* 0x000000ffff057224 */ /* 0x000fc600078e0096 */
[----:B------:R-:W-:Y:S01]  /*76c0*/  STL.64 [R1+0x38], R38 ;  /* 0x0000382601007387 */ /* 0x000fe20000100a00 */
[----:B------:R-:W-:-:S03]  /*76d0*/  MOV R4, R151 ;  /* 0x0000009700047202 */ /* 0x000fc60000000f00 */
[----:B------:R-:W-:Y:S01]  /*76e0*/  STL.64 [R1+0x40], R40 ;  /* 0x0000402801007387 */ /* 0x000fe20000100a00 */
[----:B------:R-:W-:Y:S01]  /*76f0*/  MOV R7, R148 ;  /* 0x0000009400077202 */ /* 0x000fe20000000f00 */
[----:B------:R-:W-:Y:S02]  /*7700*/  IMAD.MOV.U32 R6, RZ, RZ, R149 ;  /* 0x000000ffff067224 */ /* 0x000fe400078e0095 */
[----:B------:R-:W-:Y:S01]  /*7710*/  STL.64 [R1+0x48], R42 ;  /* 0x0000482a01007387 */ /* 0x000fe20000100a00 */
[----:B------:R-:W-:-:S03]  /*7720*/  IMAD.MOV.U32 R9, RZ, RZ, R146 ;  /* 0x000000ffff097224 */ /* 0x000fc600078e0092 */
[----:B------:R0:W-:Y:S01]  /*7730*/  STL.64 [R1+0x50], R44 ;  /* 0x0000502c01007387 */ /* 0x0001e20000100a00 */
[----:B------:R-:W-:Y:S01]  /*7740*/  IMAD.MOV.U32 R8, RZ, RZ, R147 ;  /* 0x000000ffff087224 */ /* 0x000fe200078e0093 */
[----:B------:R-:W-:Y:S02]  /*7750*/  MOV R10, R145 ;  /* 0x00000091000a7202 */ /* 0x000fe40000000f00 */
[----:B------:R-:W3:Y:S01]  /*7760*/  LDL.LU.64 R150, [R1+0x4c8] ;  /* 0x0004c80001967983 */ /* 0x000ee20000300a00 */
[----:B------:R-:W-:Y:S01]  /*7770*/  IMAD.MOV.U32 R11, RZ, RZ, R144 ;  /* 0x000000ffff0b7224 */ /* 0x000fe200078e0090 */
[----:B------:R-:W-:Y:S02]  /*7780*/  MOV R13, R142 ;  /* 0x0000008e000d7202 */ /* 0x000fe40000000f00 */
[----:B------:R-:W3:Y:S01]  /*7790*/  LDL.LU.64 R148, [R1+0x4c0] ;  /* 0x0004c00001947983 */ /* 0x000ee20000300a00 */
[----:B------:R-:W-:-:S03]  /*77a0*/  IMAD.MOV.U32 R12, RZ, RZ, R143 ;  /* 0x000000ffff0c7224 */ /* 0x000fc600078e008f */
[----:B------:R-:W3:Y:S01]  /*77b0*/  LDL.LU.64 R146, [R1+0x4b8] ;  /* 0x0004b80001927983 */ /* 0x000ee20000300a00 */
[----:B------:R-:W-:Y:S01]  /*77c0*/  IMAD.MOV.U32 R15, RZ, RZ, R140 ;  /* 0x000000ffff0f7224 */ /* 0x000fe200078e008c */
[----:B------:R-:W-:Y:S01]  /*77d0*/  MOV R18, R139 ;  /* 0x0000008b00127202 */ /* 0x000fe20000000f00 */
[----:B------:R-:W-:Y:S01]  /*77e0*/  IMAD.MOV.U32 R14, RZ, RZ, R141 ;  /* 0x000000ffff0e7224 */ /* 0x000fe200078e008d */
        /* <DEDUP_REMOVED lines=350> */
[----:B------:R-:W-:Y:S01]  /*8dd0*/  BPT.TRAP 0x1 ;  /* 0x000000040000795c */ /* 0x000fe20000300000 */
.L_x_27:
[----:B-----5:R-:W-:Y:S01]  /*8de0*/  ISETP.NE.AND P1, PT, R17, RZ, PT ;  /* 0x000000ff1100720c */ /* 0x020fe20003f25270 */
[----:B------:R-:W-:Y:S01]  /*8df0*/  UISETP.GT.U32.AND UP0, UPT, UR40, 0x1, UPT ;  /* 0x000000012800788c */ /* 0x000fe2000bf04070 */
[----:B------:R-:W-:-:S11]  /*8e00*/  MOV R4, UR12 ;  /* 0x0000000c00047c02 */ /* 0x000fd60008000f00 */
[----:B------:R-:W-:-:S04]  /*8e10*/  @P1 IMAD R4, R4, 0x8, R0 ;  /* 0x0000000804041824 */ /* 0x000fc800078e0200 */
[----:B------:R-:W-:-:S05]  /*8e20*/  @P1 VIADD R4, R4, 0x18 ;  /* 0x0000001804041836 */ /* 0x000fca0000000000 */
[----:B------:R-:W-:-:S04]  /*8e30*/  @P1 PRMT R4, R152, 0x654, R4 ;  /* 0x0000065498041816 */ /* 0x000fc80000000004 */
[----:B------:R0:W-:Y:S01]  /*8e40*/  @P1 SYNCS.ARRIVE.TRANS64.RED.A1T0 RZ, [R4+URZ], RZ ;  /* 0x000000ff04ff19a7 */ /* 0x0001e2000810043f */
[----:B------:R-:W-:-:S13]  /*8e50*/  PLOP3.LUT P1, PT, PT, PT, UP0, 0x80, 0x0 ;  /* 0x000000000000781c */ /* 0x000fda0003f2f008 */
[----:B0-----:R-:W-:Y:S05]  /*8e60*/  @P1 BRA `(.L_x_28) ;  /* 0x0000000000041947 */ /* 0x001fea0003800000 */
[----:B------:R-:W-:Y:S01]  /*8e70*/  BPT.TRAP 0x1 ;  /* 0x000000040000795c */ /* 0x000fe20000300000 */
.L_x_28:
[----:B------:R-:W-:Y:S02]  /*8e80*/  UISETP.GT.AND UP2, UPT, UR6, 0x1, UPT ;  /* 0x000000010600788c */ /* 0x000fe4000bf44270 */
[----:B------:R-:W-:Y:S02]  /*8e90*/  UIADD3 UR7, UR7, 0x1, URZ ;  /* 0x0000000107077890 */ /* 0x000fe4000fffe03f */
[----:B------:R-:W-:Y:S02]  /*8ea0*/  UIADD3 UR12, UR12, 0x1, URZ ;  /* 0x000000010c0c7890 */ /* 0x000fe4000fffe03f */
[----:B------:R-:W-:Y:S01]  /*8eb0*/  PLOP3.LUT P1, PT, PT, PT, UP2, 0x80, 0x0 ;  /* 0x000000000000781c */ /* 0x000fe20003f2f028 */
[----:B------:R-:W-:Y:S02]  /*8ec0*/  UISETP.NE.AND UP0, UPT, UR7, 0x3, UPT ;  /* 0x000000030700788c */ /* 0x000fe4000bf05270 */
[----:B------:R-:W-:Y:S02]  /*8ed0*/  UISETP.NE.AND UP1, UPT, UR12, 0x3, UPT ;  /* 0x000000030c00788c */ /* 0x000fe4000bf25270 */
[----:B------:R-:W-:-:S02]  /*8ee0*/  USEL UR8, URZ, 0x1, UP0 ;  /* 0x000000013f087887 */ /* 0x000fc40008000000 */
[----:B------:R-:W-:Y:S02]  /*8ef0*/  UIADD3 UR6, UR6, -0x1, URZ ;  /* 0xffffffff06067890 */ /* 0x000fe4000fffe03f */
[----:B------:R-:W-:Y:S02]  /*8f00*/  USEL UR7, UR7, URZ, UP0 ;  /* 0x0000003f07077287 */ /* 0x000fe40008000000 */
[----:B------:R-:W-:Y:S01]  /*8f10*/  USEL UR12, UR12, URZ, UP1 ;  /* 0x0000003f0c0c7287 */ /* 0x000fe20008800000 */
[----:B------:R-:W-:Y:S01]  /*8f20*/  LOP3.LUT R3, R3, UR8, RZ, 0x3c, !PT ;  /* 0x0000000803037c12 */ /* 0x000fe2000f8e3cff */
[----:B------:R-:W-:Y:S10]  /*8f30*/  @P1 BRA `(.L_x_29) ;  /* 0xffffffbc00501947 */ /* 0x000ff4000383ffff */
.L_x_22:
[----:B-----5:R-:W0:Y:S02]  /*8f40*/  LDC R3, c[0x0][0x28c] ;  /* 0x0000a300ff037b82 */ /* 0x020e240000000800 */
[----:B0-----:R-:W-:-:S13]  /*8f50*/  ISETP.GE.AND P1, PT, R3, 0x1, PT ;  /* 0x000000010300780c */ /* 0x001fda0003f26270 */
[----:B------:R-:W-:Y:S05]  /*8f60*/  @!P1 BRA `(.L_x_30) ;  /* 0x0000000000549947 */ /* 0x000fea0003800000 */
[----:B------:R-:W-:Y:S05]  /*8f70*/  @!P0 BRA `(.L_x_31) ;  /* 0x0000000000048947 */ /* 0x000fea0003800000 */
[----:B------:R-:W-:Y:S01]  /*8f80*/  BPT.TRAP 0x1 ;  /* 0x000000040000795c */ /* 0x000fe20000300000 */
.L_x_31:
[----:B------:R-:W-:Y:S01]  /*8f90*/  ISETP.NE.AND P0, PT, R17, RZ, PT ;  /* 0x000000ff1100720c */ /* 0x000fe20003f05270 */
[----:B------:R-:W-:-:S12]  /*8fa0*/  BSSY B0, `(.L_x_32) ;  /* 0x000000d000007945 */ /* 0x000fd80003800000 */
[----:B------:R-:W-:Y:S05]  /*8fb0*/  @!P0 BRA `(.L_x_33) ;  /* 0x00000000002c8947 */ /* 0x000fea0003800000 */
[----:B------:R-:W-:-:S04]  /*8fc0*/  UISETP.LT.AND UP0, UPT, UR44, 0x1, UPT ;  /* 0x000000012c00788c */ /* 0x000fc8000bf01270 */
[----:B------:R-:W-:-:S04]  /*8fd0*/  USEL UR6, UR44, 0x1, UP0 ;  /* 0x000000012c067887 */ /* 0x000fc80008000000 */
[----:B------:R-:W-:-:S04]  /*8fe0*/  UIADD3 UR6, UR39, UR44, -UR6 ;  /* 0x0000002c27067290 */ /* 0x000fc8000fffe806 */
[----:B------:R-:W-:-:S04]  /*8ff0*/  UIMAD.WIDE.U32 UR4, UR6, -0x55555555, URZ ;  /* 0xaaaaaaab060478a5 */ /* 0x000fc8000f8e003f */
[----:B------:R-:W-:-:S04]  /*9000*/  USHF.R.U32.HI UR4, URZ, 0x1, UR5 ;  /* 0x000000013f047899 */ /* 0x000fc80008011605 */
[----:B------:R-:W-:-:S06]  /*9010*/  UIMAD UR6, UR4, -0x3, UR6 ;  /* 0xfffffffd040678a4 */ /* 0x000fcc000f8e0206 */
[----:B------:R-:W-:-:S05]  /*9020*/  MOV R3, UR6 ;  /* 0x0000000600037c02 */ /* 0x000fca0008000f00 */
[----:B------:R-:W-:-:S04]  /*9030*/  IMAD R0, R3, 0x8, R0 ;  /* 0x0000000803007824 */ /* 0x000fc800078e0200 */
[----:B------:R-:W-:-:S05]  /*9040*/  VIADD R0, R0, 0x18 ;  /* 0x0000001800007836 */ /* 0x000fca0000000000 */
[----:B------:R-:W-:-:S04]  /*9050*/  PRMT R0, R152, 0x654, R0 ;  /* 0x0000065498007816 */ /* 0x000fc80000000000 */
[----:B------:R0:W-:Y:S03]  /*9060*/  SYNCS.ARRIVE.TRANS64.RED.A1T0 RZ, [R0+URZ], RZ ;  /* 0x000000ff00ff79a7 */ /* 0x0001e6000810043f */
.L_x_33:
[----:B------:R-:W-:Y:S05]  /*9070*/  BSYNC B0 ;  /* 0x0000000000007941 */ /* 0x000fea0003800000 */
.L_x_32:
[----:B------:R-:W-:-:S06]  /*9080*/  UISETP.GT.U32.AND UP0, UPT, UR40, 0x1, UPT ;  /* 0x000000012800788c */ /* 0x000fcc000bf04070 */
[----:B------:R-:W-:-:S13]  /*9090*/  PLOP3.LUT P0, PT, PT, PT, UP0, 0x80, 0x0 ;  /* 0x000000000000781c */ /* 0x000fda0003f0f008 */
[----:B------:R-:W-:Y:S05]  /*90a0*/  @P0 BRA `(.L_x_30) ;  /* 0x0000000000040947 */ /* 0x000fea0003800000 */
[----:B------:R-:W-:Y:S01]  /*90b0*/  BPT.TRAP 0x1 ;  /* 0x000000040000795c */ /* 0x000fe20000300000 */
.L_x_30:
[----:B------:R-:W1:Y:S01]  /*90c0*/  S2R R8, SR_TID.X ;  /* 0x0000000000087919 */ /* 0x000e620000002100 */
[----:B------:R-:W-:Y:S01]  /*90d0*/  IMAD.MOV.U32 R19, RZ, RZ, 0x6540 ;  /* 0x00006540ff137424 */ /* 0x000fe200078e00ff */
[----:B------:R-:W-:Y:S02]  /*90e0*/  UIMAD.WIDE UR6, UR41, 0x100, URZ ;  /* 0x00000100290678a5 */ /* 0x000fe4000f8e023f */
[----:B------:R-:W-:Y:S01]  /*90f0*/  USHF.R.S32.HI UR10, URZ, 0x1f, UR43 ;  /* 0x0000001f3f0a7899 */ /* 0x000fe2000801142b */
[----:B------:R-:W-:Y:S01]  /*9100*/  ULDC.64 UR8, c[0x0][0x5d0] ;  /* 0x0001740000087ab9 */ /* 0x000fe20000000a00 */
[----:B------:R-:W-:Y:S02]  /*9110*/  USHF.L.U32 UR41, UR41, 0x8, URZ ;  /* 0x0000000829297899 */ /* 0x000fe4000800063f */
[----:B------:R-:W-:Y:S02]  /*9120*/  UIMAD UR4, UR10, UR8, URZ ;  /* 0x000000080a0472a4 */ /* 0x000fe4000f8e023f */
[----:B------:R-:W-:-:S02]  /*9130*/  UIADD3 UR39, UR44, UR39, URZ ;  /* 0x000000272c277290 */ /* 0x000fc4000fffe03f */
[----:B------:R-:W-:Y:S02]  /*9140*/  UIMAD UR4, UR43, UR9, UR4 ;  /* 0x000000092b0472a4 */ /* 0x000fe4000f8e0204 */
[----:B------:R-:W-:Y:S02]  /*9150*/  UISETP.GT.U32.AND UP1, UPT, UR39, 0x2, UPT ;  /* 0x000000022700788c */ /* 0x000fe4000bf24070 */
[----:B------:R-:W-:Y:S02]  /*9160*/  UISETP.GE.U32.AND UP2, UPT, UR44, 0x3, UPT ;  /* 0x000000032c00788c */ /* 0x000fe4000bf46070 */
[----:B------:R-:W-:Y:S01]  /*9170*/  UISETP.LT.U32.AND UP1, UPT, UR44, 0x3, UP1 ;  /* 0x000000032c00788c */ /* 0x000fe20008f21070 */
[--C-:B-1----:R-:W-:Y:S01]  /*9180*/  SHF.R.U32.HI R4, RZ, 0x7, R8.reuse ;  /* 0x00000007ff047819 */ /* 0x102fe20000011608 */
[----:B------:R-:W-:Y:S01]  /*9190*/  IMAD.SHL.U32 R18, R8, 0x2, RZ ;  /* 0x0000000208127824 */ /* 0x000fe200078e00ff */
[----:B------:R-:W-:Y:S02]  /*91a0*/  SHF.R.U32.HI R5, RZ, 0x2, R8 ;  /* 0x00000002ff057819 */ /* 0x000fe40000011608 */
[----:B------:R-:W-:-:S02]  /*91b0*/  LOP3.LUT R4, R4, 0x1, RZ, 0xc0, !PT ;  /* 0x0000000104047812 */ /* 0x000fc400078ec0ff */
[----:B------:R-:W-:Y:S02]  /*91c0*/  LOP3.LUT R6, R8, 0x60, RZ, 0xc0, !PT ;  /* 0x0000006008067812 */ /* 0x000fe400078ec0ff */
[----:B------:R-:W-:Y:S02]  /*91d0*/  LOP3.LUT R5, R5, 0x7, RZ, 0xc0, !PT ;  /* 0x0000000705057812 */ /* 0x000fe400078ec0ff */
[----:B------:R-:W-:Y:S02]  /*91e0*/  SHF.L.U32 R3, R4, 0x6, RZ ;  /* 0x0000000604037819 */ /* 0x000fe400000006ff */
[----:B------:R-:W-:Y:S02]  /*91f0*/  LOP3.LUT R18, R18, 0x6, RZ, 0xc0, !PT ;  /* 0x0000000612127812 */ /* 0x000fe400078ec0ff */
[----:B------:R-:W-:Y:S02]  /*9200*/  SHF.R.U32.HI R6, RZ, 0x1, R6 ;  /* 0x00000001ff067819 */ /* 0x000fe40000011606 */
[----:B------:R-:W-:-:S02]  /*9210*/  LOP3.LUT R3, R3, 0x40, R5, 0xe2, !PT ;  /* 0x0000004003037812 */ /* 0x000fc400078ee205 */
[----:B------:R-:W-:Y:S01]  /*9220*/  PRMT R18, R18, R19, UR42 ;  /* 0x0000002a12127e16 */ /* 0x000fe20008000013 */
[----:B------:R-:W-:Y:S01]  /*9230*/  USHF.L.U32 UR42, UR42, 0x8, URZ ;  /* 0x000000082a2a7899 */ /* 0x000fe2000800063f */
[----:B0-----:R-:W-:Y:S02]  /*9240*/  IADD3 R0, RZ, -R6, -R5 ;  /* 0x80000006ff007210 */ /* 0x001fe40007ffe805 */
[----:B------:R-:W-:Y:S02]  /*9250*/  LOP3.LUT R3, R3, UR6, R6, 0xfe, !PT ;  /* 0x0000000603037c12 */ /* 0x000fe4000f8efe06 */
[----:B------:R-:W-:Y:S01]  /*9260*/  SHF.R.S32.HI R19, RZ, 0x1f, R18 ;  /* 0x0000001fff137819 */ /* 0x000fe20000011412 */
[----:B------:R-:W-:Y:S01]  /*9270*/  IMAD R0, R4, -0x40, R0 ;  /* 0xffffffc004007824 */ /* 0x000fe200078e0200 */
[----:B------:R-:W-:Y:S01]  /*9280*/  MOV R6, UR8 ;  /* 0x0000000800067c02 */ /* 0x000fe20008000f00 */
[----:B------:R-:W-:Y:S01]  /*9290*/  ULDC UR8, c[0x0][0x284] ;  /* 0x0000a10000087ab9 */ /* 0x000fe20000000800 */
[----:B------:R-:W-:Y:S01]  /*92a0*/  MOV R5, 0xfffffffe ;  /* 0xfffffffe00057802 */ /* 0x000fe20000000f00 */
[----:B------:R-:W-:-:S02]  /*92b0*/  IMAD.U32 R153, RZ, RZ, UR8 ;  /* 0x00000008ff997e24 */ /* 0x000fc4000f8e00ff */
[----:B------:R-:W-:-:S03]  /*92c0*/  IMAD.WIDE.U32 R6, R6, UR43, R18 ;  /* 0x0000002b06067c25 */ /* 0x000fc6000f8e0012 */
[----:B------:R-:W-:Y:S01]  /*92d0*/  IADD3 R153, R153, -UR41, R0 ;  /* 0x8000002999997c10 */ /* 0x000fe2000fffe000 */
[----:B------:R-:W-:Y:S01]  /*92e0*/  VIADD R7, R7, UR4 ;  /* 0x0000000407077c36 */ /* 0x000fe20008000000 */
[----:B------:R-:W-:Y:S01]  /*92f0*/  ULDC UR4, c[0x0][0x288] ;  /* 0x0000a20000047ab9 */ /* 0x000fe20000000800 */
[----:B------:R-:W-:Y:S01]  /*9300*/  LOP3.LUT R0, R8, 0x3, RZ, 0xc0, !PT ;  /* 0x0000000308007812 */ /* 0x000fe200078ec0ff */
[----:B------:R-:W-:-:S04]  /*9310*/  UISETP.GE.AND UP0, UPT, UR42, UR4, UPT ;  /* 0x000000042a00728c */ /* 0x000fc8000bf06270 */
[----:B------:R-:W-:Y:S01]  /*9320*/  UISETP.GE.OR UP0, UPT, UR41, UR8, UP0 ;  /* 0x000000082900728c */ /* 0x000fe20008706670 */
[----:B------:R-:W-:Y:S01]  /*9330*/  IMAD R0, R0, R5, UR4 ;  /* 0x0000000400007e24 */ /* 0x000fe2000f8e0205 */
[----:B------:R-:W-:Y:S02]  /*9340*/  UIMAD.WIDE.U32 UR4, UR39, -0x55555555, URZ ;  /* 0xaaaaaaab270478a5 */ /* 0x000fe4000f8e003f */
[----:B------:R-:W-:Y:S01]  /*9350*/  USEL UR8, URZ, 0x1, !UP1 ;  /* 0x000000013f087887 */ /* 0x000fe2000c800000 */
[----:B------:R-:W-:Y:S01]  /*9360*/  VIADD R0, R0, -UR42 ;  /* 0x8000002a00007c36 */ /* 0x000fe20008000000 */
[----:B------:R-:W-:Y:S01]  /*9370*/  PLOP3.LUT P0, PT, PT, PT, UP0, 0x80, 0x0 ;  /* 0x000000000000781c */ /* 0x000fe20003f0f008 */
[----:B------:R-:W-:Y:S02]  /*9380*/  USHF.R.U32.HI UR4, URZ, 0x1, UR5 ;  /* 0x000000013f047899 */ /* 0x000fe40008011605 */
[----:B------:R-:W-:Y:S02]  /*9390*/  ULOP3.LUT UR38, UR38, UR8, URZ, 0x3c, !UPT ;  /* 0x0000000826267292 */ /* 0x000fe4000f8e3c3f */
[----:B------:R-:W-:-:S02]  /*93a0*/  UIMAD UR39, UR4, -0x3, UR39 ;  /* 0xfffffffd042778a4 */ /* 0x000fc4000f8e0227 */
[----:B------:R-:W-:Y:S01]  /*93b0*/  @UP2 ULOP3.LUT UR38, UR38, 0x1, UR4, 0x78, !UPT ;  /* 0x0000000126262892 */ /* 0x000fe2000f8e7804 */
[----:B------:R-:W-:-:S05]  /*93c0*/  UMOV UR41, 0xffffffff ;  /* 0xffffffff00297882 */ /* 0x000fca0000000000 */
[----:B------:R-:W-:Y:S06]  /*93d0*/  @P0 BRA `(.L_x_34) ;  /* 0x0000010400d80947 */ /* 0x000fec0003800000 */
[----:B------:R-:W-:Y:S01]  /*93e0*/  FSETP.NEU.AND P0, PT, R16, RZ, PT ;  /* 0x000000ff1000720b */ /* 0x000fe20003f0d000 */
[----:B------:R-:W-:Y:S01]  /*93f0*/  ULDC.64 UR8, c[0x0][0x5c8] ;  /* 0x0001720000087ab9 */ /* 0x000fe20000000a00 */
[----:B------:R-:W-:Y:S01]  /*9400*/  ISETP.GT.AND P3, PT, R153, RZ, PT ;  /* 0x000000ff9900720c */ /* 0x000fe20003f64270 */
[----:B------:R-:W-:Y:S01]  /*9410*/  UIMAD UR4, UR7, UR8, URZ ;  /* 0x00000008070472a4 */ /* 0x000fe2000f8e023f */
[----:B------:R-:W-:Y:S01]  /*9420*/  IMAD.U32 R10, RZ, RZ, UR9 ;  /* 0x00000009ff0a7e24 */ /* 0x000fe2000f8e00ff */
[----:B------:R-:W-:Y:S01]  /*9430*/  BSSY B0, `(.L_x_34) ;  /* 0x0001070000007945 */ /* 0x000fe20003800000 */
[----:B------:R-:W-:Y:S01]  /*9440*/  IMAD.WIDE.U32 R6, R3, UR8, R6 ;  /* 0x0000000803067c25 */ /* 0x000fe2000f8e0006 */
[----:B------:R-:W-:-:S03]  /*9450*/  ISETP.GT.AND P1, PT, R0, RZ, P3 ;  /* 0x000000ff0000720c */ /* 0x000fc60001f24270 */
[----:B------:R-:W-:-:S05]  /*9460*/  IMAD R10, R3, R10, UR4 ;  /* 0x00000004030a7e24 */ /* 0x000fca000f8e020a */
[----:B------:R-:W-:Y:S01]  /*9470*/  IADD3 R10, R7, R10, RZ ;  /* 0x0000000a070a7210 */ /* 0x000fe20007ffe0ff */
[----:B------:R-:W-:Y:S06]  /*9480*/  @!P0 BRA `(.L_x_35) ;  /* 0x000000b800108947 */ /* 0x000fec0003800000 */
[----:B------:R-:W0:Y:S01]  /*9490*/  LDC.64 R22, c[0x0][0x5b8] ;  /* 0x00016e00ff167b82 */ /* 0x000e220000000a00 */
[----:B------:R-:W2:Y:S01]  /*94a0*/  LDL.LU R11, [R1] ;  /* 0x00000000010b7983 */ /* 0x000ea20000300800 */
[----:B------:R-:W-:-:S06]  /*94b0*/  ULDC.64 UR4, c[0x0][0x5c0] ;  /* 0x0001700000047ab9 */ /* 0x000fcc0000000a00 */
[----:B------:R-:W1:Y:S08]  /*94c0*/  LDC.64 R14, c[0x0][0x5b0] ;  /* 0x00016c00ff0e7b82 */ /* 0x000e700000000a00 */
[----:B------:R-:W3:Y:S01]  /*94d0*/  LDC.64 R12, c[0x0][0x5a8] ;  /* 0x00016a00ff0c7b82 */ /* 0x000ee20000000a00 */
[C---:B0-----:R-:W-:Y:S02]  /*94e0*/  IMAD R159, R22.reuse, UR10, RZ ;  /* 0x0000000a169f7c24 */ /* 0x041fe4000f8e02ff */
[----:B------:R-:W-:-:S04]  /*94f0*/  IMAD.WIDE.U32 R154, R22, UR43, R18 ;  /* 0x0000002b169a7c25 */ /* 0x000fc8000f8e0012 */
[----:B------:R-:W-:Y:S02]  /*9500*/  IMAD R159, R23, UR43, R159 ;  /* 0x0000002b179f7c24 */ /* 0x000fe4000f8e029f */
[----:B-1----:R-:W-:Y:S02]  /*9510*/  IMAD R158, R14, UR7, RZ ;  /* 0x000000070e9e7c24 */ /* 0x002fe4000f8e02ff */
[----:B------:R-:W-:Y:S02]  /*9520*/  IMAD.IADD R21, R155, 0x1, R159 ;  /* 0x000000019b157824 */ /* 0x000fe400078e029f */
[----:B------:R-:W-:Y:S02]  /*9530*/  IMAD.MOV.U32 R20, RZ, RZ, R154 ;  /* 0x000000ffff147224 */ /* 0x000fe400078e009a */
[C---:B------:R-:W-:Y:S02]  /*9540*/  IMAD R158, R3.reuse, R15, R158 ;  /* 0x0000000f039e7224 */ /* 0x040fe400078e029e */
[----:B------:R-:W-:-:S05]  /*9550*/  IMAD.WIDE.U32 R4, R3, R14, R20 ;  /* 0x0000000e03047225 */ /* 0x000fca00078e0014 */
[----:B------:R-:W-:Y:S02]  /*9560*/  IADD3 R5, R5, R158, RZ ;  /* 0x0000009e05057210 */ /* 0x000fe40007ffe0ff */
[----:B---3--:R-:W-:-:S04]  /*9570*/  LEA R8, P0, R4, R12, 0x1 ;  /* 0x0000000c04087211 */ /* 0x008fc800078008ff */
[----:B------:R-:W-:-:S05]  /*9580*/  LEA.HI.X R9, R4, R13, R5, 0x1, P0 ;  /* 0x0000000d04097211 */ /* 0x000fca00000f0c05 */
[----:B------:R-:W3:Y:S01]  /*9590*/  @P1 LDG.E.LTC128B.U16 R23, desc[UR36][R8.64] ;  /* 0x0000002408171981 */ /* 0x000ee2000c1e1520 */
[----:B------:R-:W-:Y:S01]  /*95a0*/  BSSY B1, `(.L_x_36) ;  /* 0x0000011000017945 */ /* 0x000fe20003800000 */
[----:B---3--:R-:W-:-:S05]  /*95b0*/  HADD2.F32 R4, -RZ, R23.H0_H0 ;  /* 0x20000017ff047230 */ /* 0x008fca0000004100 */
[----:B------:R-:W-:-:S04]  /*95c0*/  FMUL R4, R4, R16 ;  /* 0x0000001004047220 */ /* 0x000fc80000400000 */
[----:B--2---:R-:W-:Y:S01]  /*95d0*/  FFMA R7, R11, R2, R4 ;  /* 0x000000020b077223 */ /* 0x004fe20000000004 */
[----:B------:R-:W-:-:S04]  /*95e0*/  LEA R4, P0, R6, UR4, 0x1 ;  /* 0x0000000406047c11 */ /* 0x000fc8000f8008ff */
[----:B------:R-:W-:Y:S02]  /*95f0*/  LEA.HI.X R5, R6, UR5, R10, 0x1, P0 ;  /* 0x0000000506057c11 */ /* 0x000fe400080f0c0a */
[----:B------:R-:W-:-:S05]  /*9600*/  F2FP.F16.F32.PACK_AB R6, RZ, R7 ;  /* 0x00000007ff06723e */ /* 0x000fca00000000ff */
[----:B------:R0:W-:Y:S02]  /*9610*/  @P1 STG.E.U16 desc[UR36][R4.64], R6 ;  /* 0x0000000604001986 */ /* 0x0001e4000c101524 */
[----:B0-----:R-:W-:-:S04]  /*9620*/  IMAD.WIDE.U32 R6, R3, R14, R18 ;  /* 0x0000000e03067225 */ /* 0x001fc800078e0012 */
[----:B------:R-:W-:Y:S02]  /*9630*/  IMAD.IADD R7, R158, 0x1, R7 ;  /* 0x000000019e077824 */ /* 0x000fe400078e0207 */
[----:B------:R-:W-:-:S04]  /*9640*/  IMAD.WIDE.U32 R6, R22, UR43, R6 ;  /* 0x0000002b16067c25 */ /* 0x000fc8000f8e0006 */
[----:B------:R-:W-:Y:S01]  /*9650*/  IMAD.IADD R7, R159, 0x1, R7 ;  /* 0x000000019f077824 */ /* 0x000fe200078e0207 */
[----:B------:R-:W-:-:S04]  /*9660*/  LEA R10, P0, R6, R12, 0x1 ;  /* 0x0000000c060a7211 */ /* 0x000fc800078008ff */
[----:B------:R-:W-:Y:S02]  /*9670*/  LEA.HI.X R11, R6, R13, R7, 0x1, P0 ;  /* 0x0000000d060b7211 */ /* 0x000fe400000f0c07 */
[----:B------:R-:W-:-:S13]  /*9680*/  ISETP.GT.AND P0, PT, R0, 0x1, P3 ;  /* 0x000000010000780c */ /* 0x000fda0001f04270 */
[----:B------:R-:W-:Y:S05]  /*9690*/  @!P0 BRA `(.L_x_37) ;  /* 0x0000000000048947 */ /* 0x000fea0003800000 */
[----:B------:R0:W5:Y:S02]  /*96a0*/  LDG.E.LTC128B.U16 R23, desc[UR36][R10.64+0x2] ;  /* 0x000002240a177981 */ /* 0x000164000c1e1520 */
.L_x_37:
[----:B------:R-:W-:Y:S05]  /*96b0*/  BSYNC B1 ;  /* 0x0000000000017941 */ /* 0x000fea0003800000 */
.L_x_36:
[----:B------:R-:W2:Y:S01]  /*96c0*/  LDL.LU R7, [R1+0x4] ;  /* 0x0000040001077983 */ /* 0x000ea20000300800 */
[----:B-----5:R-:W-:Y:S01]  /*96d0*/  HADD2.F32 R6, -RZ, R23.H0_H0 ;  /* 0x20000017ff067230 */ /* 0x020fe20000004100 */
[C---:B------:R-:W-:Y:S02]  /*96e0*/  SHF.L.U64.HI R157, R14.reuse, 0x3, R15 ;  /* 0x000000030e9d7819 */ /* 0x040fe4000001020f */
[----:B------:R-:W-:Y:S01]  /*96f0*/  SHF.L.U32 R156, R14, 0x3, RZ ;  /* 0x000000030e9c7819 */ /* 0x000fe200000006ff */
[----:B------:R-:W3:Y:S01]  /*9700*/  LDL.LU R160, [R1+0x8] ;  /* 0x0000080001a07983 */ /* 0x000ee20000300800 */
[----:B------:R-:W-:-:S04]  /*9710*/  FMUL R6, R6, R16 ;  /* 0x0000001006067220 */ /* 0x000fc80000400000 */
[----:B--2---:R-:W-:-:S05]  /*9720*/  FFMA R6, R7, R2, R6 ;  /* 0x0000000207067223 */ /* 0x004fca0000000006 */
[----:B------:R-:W-:-:S05]  /*9730*/  F2FP.F16.F32.PACK_AB R6, RZ, R6 ;  /* 0x00000006ff06723e */ /* 0x000fca00000000ff */
[----:B------:R1:W-:Y:S01]  /*9740*/  @P0 STG.E.U16 desc[UR36][R4.64+0x2], R6 ;  /* 0x0000020604000986 */ /* 0x0003e2000c101524 */
[----:B------:R-:W-:-:S04]  /*9750*/  ISETP.GT.AND P0, PT, R153, 0x8, PT ;  /* 0x000000089900780c */ /* 0x000fc80003f04270 */
[----:B------:R-:W-:Y:S01]  /*9760*/  ISETP.GT.AND P1, PT, R0, RZ, P0 ;  /* 0x000000ff0000720c */ /* 0x000fe20000724270 */
[----:B-1----:R-:W-:-:S04]  /*9770*/  IMAD.WIDE.U32 R6, R3, R14, R156 ;  /* 0x0000000e03067225 */ /* 0x002fc800078e009c */
[----:B------:R-:W-:Y:S01]  /*9780*/  IMAD.IADD R158, R158, 0x1, R7 ;  /* 0x000000019e9e7824 */ /* 0x000fe200078e0207 */
[----:B------:R-:W-:-:S05]  /*9790*/  IADD3 R7, P2, R154, R6, RZ ;  /* 0x000000069a077210 */ /* 0x000fca0007f5e0ff */
[----:B------:R-:W-:Y:S01]  /*97a0*/  IMAD.X R9, R158, 0x1, R21, P2 ;  /* 0x000000019e097824 */ /* 0x000fe200010e0615 */
[----:B------:R-:W-:-:S04]  /*97b0*/  LEA R8, P2, R7, R12, 0x1 ;  /* 0x0000000c07087211 */ /* 0x000fc800078408ff */
[----:B------:R-:W-:-:S05]  /*97c0*/  LEA.HI.X R9, R7, R13, R9, 0x1, P2 ;  /* 0x0000000d07097211 */ /* 0x000fca00010f0c09 */
[----:B------:R1:W2:Y:S01]  /*97d0*/  @P1 LDG.E.LTC128B.U16 R23, desc[UR36][R8.64] ;  /* 0x0000002408171981 */ /* 0x0002a2000c1e1520 */
[----:B------:R-:W-:Y:S01]  /*97e0*/  IADD3 R6, P2, R18, R6, RZ ;  /* 0x0000000612067210 */ /* 0x000fe20007f5e0ff */
[----:B------:R-:W-:Y:S01]  /*97f0*/  BSSY B1, `(.L_x_38) ;  /* 0x0000016000017945 */ /* 0x000fe20003800000 */
[----:B------:R-:W-:Y:S02]  /*9800*/  ISETP.GT.AND P4, PT, R0, 0x1, P0 ;  /* 0x000000010000780c */ /* 0x000fe40000784270 */
[----:B------:R-:W-:Y:S01]  /*9810*/  IADD3.X R7, R19, R158, RZ, P2, !PT ;  /* 0x0000009e13077210 */ /* 0x000fe200017fe4ff */
[----:B------:R-:W-:Y:S02]  /*9820*/  IMAD.U32 R158, RZ, RZ, UR9 ;  /* 0x00000009ff9e7e24 */ /* 0x000fe4000f8e00ff */
[----:B------:R-:W-:-:S04]  /*9830*/  IMAD.WIDE.U32 R6, R22, UR43, R6 ;  /* 0x0000002b16067c25 */ /* 0x000fc8000f8e0006 */
[----:B------:R-:W-:Y:S01]  /*9840*/  IMAD.IADD R7, R159, 0x1, R7 ;  /* 0x000000019f077824 */ /* 0x000fe200078e0207 */
[----:B-1----:R-:W-:-:S04]  /*9850*/  LEA R8, P2, R6, R12, 0x1 ;  /* 0x0000000c06087211 */ /* 0x002fc800078408ff */
[----:B------:R-:W-:Y:S01]  /*9860*/  LEA.HI.X R9, R6, R13, R7, 0x1, P2 ;  /* 0x0000000d06097211 */ /* 0x000fe200010f0c07 */
[----:B--2---:R-:W-:-:S05]  /*9870*/  HADD2.F32 R6, -RZ, R23.H0_H0 ;  /* 0x20000017ff067230 */ /* 0x004fca0000004100 */
[----:B------:R-:W-:-:S04]  /*9880*/  FMUL R6, R6, R16 ;  /* 0x0000001006067220 */ /* 0x000fc80000400000 */
[----:B---3--:R-:W-:Y:S01]  /*9890*/  FFMA R7, R160, R2, R6 ;  /* 0x00000002a0077223 */ /* 0x008fe20000000006 */
[----:B------:R-:W-:Y:S01]  /*98a0*/  IMAD.U32 R160, RZ, RZ, UR8 ;  /* 0x00000008ffa07e24 */ /* 0x000fe2000f8e00ff */
[----:B------:R-:W-:-:S03]  /*98b0*/  MOV R6, UR8 ;  /* 0x0000000800067c02 */ /* 0x000fc60008000f00 */
[----:B------:R-:W-:Y:S01]  /*98c0*/  IMAD.SHL.U32 R160, R160, 0x10, RZ ;  /* 0x00000010a0a07824 */ /* 0x000fe200078e00ff */
[----:B------:R-:W-:Y:S02]  /*98d0*/  SHF.L.U64.HI R158, R6, 0x4, R158 ;  /* 0x00000004069e7819 */ /* 0x000fe4000001029e */
[----:B------:R-:W-:Y:S02]  /*98e0*/  F2FP.F16.F32.PACK_AB R7, RZ, R7 ;  /* 0x00000007ff07723e */ /* 0x000fe400000000ff */
[----:B------:R-:W-:Y:S02]  /*98f0*/  IADD3 R6, P2, R160, R4, RZ ;  /* 0x00000004a0067210 */ /* 0x000fe40007f5e0ff */
[----:B------:R-:W-:Y:S02]  /*9900*/  PRMT R161, R7, 0x7610, R161 ;  /* 0x0000761007a17816 */ /* 0x000fe400000000a1 */
[----:B------:R-:W-:-:S05]  /*9910*/  IADD3.X R7, R158, R5, RZ, P2, !PT ;  /* 0x000000059e077210 */ /* 0x000fca00017fe4ff */
[----:B------:R1:W-:Y:S01]  /*9920*/  @P1 STG.E.U16 desc[UR36][R6.64], R161 ;  /* 0x000000a106001986 */ /* 0x0003e2000c101524 */
[----:B------:R-:W-:Y:S05]  /*9930*/  @!P4 BRA `(.L_x_39) ;  /* 0x000000000004c947 */ /* 0x000fea0003800000 */
[----:B------:R2:W5:Y:S02]  /*9940*/  LDG.E.LTC128B.U16 R23, desc[UR36][R8.64+0x2] ;  /* 0x0000022408177981 */ /* 0x000564000c1e1520 */
.L_x_39:
[----:B------:R-:W-:Y:S05]  /*9950*/  BSYNC B1 ;  /* 0x0000000000017941 */ /* 0x000fea0003800000 */
.L_x_38:
[----:B------:R-:W3:Y:S01]  /*9960*/  LDL.LU R162, [R1+0xc] ;  /* 0x00000c0001a27983 */ /* 0x000ee20000300800 */
[----:B-1---5:R-:W-:Y:S01]  /*9970*/  HADD2.F32 R161, -RZ, R23.H0_H0 ;  /* 0x20000017ffa17230 */ /* 0x022fe20000004100 */
[----:B------:R-:W-:Y:S01]  /*9980*/  ISETP.GT.AND P1, PT, R0, 0x8, P3 ;  /* 0x000000080000780c */ /* 0x000fe20001f24270 */
[----:B------:R-:W-:Y:S03]  /*9990*/  BSSY B1, `(.L_x_40) ;  /* 0x0000007000017945 */ /* 0x000fe60003800000 */
[----:B------:R-:W-:-:S04]  /*99a0*/  FMUL R161, R161, R16 ;  /* 0x00000010a1a17220 */ /* 0x000fc80000400000 */
[----:B---3--:R-:W-:-:S05]  /*99b0*/  FFMA R161, R162, R2, R161 ;  /* 0x00000002a2a17223 */ /* 0x008fca00000000a1 */
[----:B------:R-:W-:-:S05]  /*99c0*/  F2FP.F16.F32.PACK_AB R161, RZ, R161 ;  /* 0x000000a1ffa1723e */ /* 0x000fca00000000ff */
[----:B------:R1:W-:Y:S01]  /*99d0*/  @P4 STG.E.U16 desc[UR36][R6.64+0x2], R161 ;  /* 0x000002a106004986 */ /* 0x0003e2000c101524 */
[----:B------:R-:W-:Y:S05]  /*99e0*/  @!P1 BRA `(.L_x_41) ;  /* 0x0000000000049947 */ /* 0x000fea0003800000 */
[----:B------:R3:W5:Y:S02]  /*99f0*/  LDG.E.LTC128B.U16 R23, desc[UR36][R10.64+0x10] ;  /* 0x000010240a177981 */ /* 0x000764000c1e1520 */
.L_x_41:
[----:B------:R-:W-:Y:S05]  /*9a00*/  BSYNC B1 ;  /* 0x0000000000017941 */ /* 0x000fea0003800000 */
.L_x_40:
[----:B------:R-:W4:Y:S01]  /*9a10*/  LDL.LU R162, [R1+0x10] ;  /* 0x0000100001a27983 */ /* 0x000f220000300800 */
[----:B-1---5:R-:W-:Y:S01]  /*9a20*/  HADD2.F32 R161, -RZ, R23.H0_H0 ;  /* 0x20000017ffa17230 */ /* 0x022fe20000004100 */
[----:B------:R-:W-:Y:S01]  /*9a30*/  ISETP.GT.AND P2, PT, R0, 0x9, P3 ;  /* 0x000000090000780c */ /* 0x000fe20001f44270 */
[----:B------:R-:W-:Y:S03]  /*9a40*/  BSSY B1, `(.L_x_42) ;  /* 0x0000007000017945 */ /* 0x000fe60003800000 */
[----:B------:R-:W-:-:S04]  /*9a50*/  FMUL R161, R161, R16 ;  /* 0x00000010a1a17220 */ /* 0x000fc80000400000 */
[----:B----4-:R-:W-:-:S05]  /*9a60*/  FFMA R161, R162, R2, R161 ;  /* 0x00000002a2a17223 */ /* 0x010fca00000000a1 */
[----:B------:R-:W-:-:S05]  /*9a70*/  F2FP.F16.F32.PACK_AB R161, RZ, R161 ;  /* 0x000000a1ffa1723e */ /* 0x000fca00000000ff */
[----:B------:R1:W-:Y:S01]  /*9a80*/  @P1 STG.E.U16 desc[UR36][R4.64+0x10], R161 ;  /* 0x000010a104001986 */ /* 0x0003e2000c101524 */
[----:B------:R-:W-:Y:S05]  /*9a90*/  @!P2 BRA `(.L_x_43) ;  /* 0x000000000004a947 */ /* 0x000fea0003800000 */
[----:B------:R4:W5:Y:S02]  /*9aa0*/  LDG.E.LTC128B.U16 R23, desc[UR36][R10.64+0x12] ;  /* 0x000012240a177981 */ /* 0x000964000c1e1520 */
.L_x_43:
[----:B------:R-:W-:Y:S05]  /*9ab0*/  BSYNC B1 ;  /* 0x0000000000017941 */ /* 0x000fea0003800000 */
.L_x_42:
[----:B------:R-:W2:Y:S01]  /*9ac0*/  LDL.LU R162, [R1+0x14] ;  /* 0x0000140001a27983 */ /* 0x000ea20000300800 */
[----:B-1---5:R-:W-:Y:S01]  /*9ad0*/  HADD2.F32 R161, -RZ, R23.H0_H0 ;  /* 0x20000017ffa17230 */ /* 0x022fe20000004100 */
[----:B------:R-:W-:Y:S01]  /*9ae0*/  ISETP.GT.AND P1, PT, R0, 0x8, P0 ;  /* 0x000000080000780c */ /* 0x000fe20000724270 */
[----:B------:R-:W-:Y:S03]  /*9af0*/  BSSY B1, `(.L_x_44) ;  /* 0x0000007000017945 */ /* 0x000fe60003800000 */
[----:B------:R-:W-:-:S04]  /*9b00*/  FMUL R161, R161, R16 ;  /* 0x00000010a1a17220 */ /* 0x000fc80000400000 */
[----:B--2---:R-:W-:-:S05]  /*9b10*/  FFMA R161, R162, R2, R161 ;  /* 0x00000002a2a17223 */ /* 0x004fca00000000a1 */
[----:B------:R-:W-:-:S05]  /*9b20*/  F2FP.F16.F32.PACK_AB R161, RZ, R161 ;  /* 0x000000a1ffa1723e */ /* 0x000fca00000000ff */
[----:B------:R1:W-:Y:S01]  /*9b30*/  @P2 STG.E.U16 desc[UR36][R4.64+0x12], R161 ;  /* 0x000012a104002986 */ /* 0x0003e2000c101524 */
[----:B------:R-:W-:Y:S05]  /*9b40*/  @!P1 BRA `(.L_x_45) ;  /* 0x0000000000049947 */ /* 0x000fea0003800000 */
[----:B------:R2:W5:Y:S02]  /*9b50*/  LDG.E.LTC128B.U16 R23, desc[UR36][R8.64+0x10] ;  /* 0x0000102408177981 */ /* 0x000564000c1e1520 */
.L_x_45:
[----:B------:R-:W-:Y:S05]  /*9b60*/  BSYNC B1 ;  /* 0x0000000000017941 */ /* 0x000fea0003800000 */
.L_x_44:
        /* <DEDUP_REMOVED lines=10> */
.L_x_47:
[----:B------:R-:W-:Y:S05]  /*9c10*/  BSYNC B1 ;  /* 0x0000000000017941 */ /* 0x000fea0003800000 */
.L_x_46:
        /* <DEDUP_REMOVED lines=10> */
.L_x_49:
[----:B------:R-:W-:Y:S05]  /*9cc0*/  BSYNC B1 ;  /* 0x0000000000017941 */ /* 0x000fea0003800000 */
.L_x_48:
        /* <DEDUP_REMOVED lines=10> */
.L_x_51:
[----:B------:R-:W-:Y:S05]  /*9d70*/  BSYNC B1 ;  /* 0x0000000000017941 */ /* 0x000fea0003800000 */
.L_x_50:
        /* <DEDUP_REMOVED lines=10> */
.L_x_53:
[----:B------:R-:W-:Y:S05]  /*9e20*/  BSYNC B1 ;  /* 0x0000000000017941 */ /* 0x000fea0003800000 */
.L_x_52:
        /* <DEDUP_REMOVED lines=10> */
.L_x_55:
[----:B------:R-:W-:Y:S05]  /*9ed0*/  BSYNC B1 ;  /* 0x0000000000017941 */ /* 0x000fea0003800000 */
.L_x_54:
        /* <DEDUP_REMOVED lines=10> */
.L_x_57:
[----:B------:R-:W-:Y:S05]  /*9f80*/  BSYNC B1 ;  /* 0x0000000000017941 */ /* 0x000fea0003800000 */
.L_x_56:
        /* <DEDUP_REMOVED lines=10> */
.L_x_59:
[----:B------:R-:W-:Y:S05]  /*a030*/  BSYNC B1 ;  /* 0x0000000000017941 */ /* 0x000fea0003800000 */
.L_x_58:
        /* <DEDUP_REMOVED lines=10> */
.L_x_61:
[----:B------:R-:W-:Y:S05]  /*a0e0*/  BSYNC B1 ;  /* 0x0000000000017941 */ /* 0x000fea0003800000 */
.L_x_60:
        /* <DEDUP_REMOVED lines=10> */
.L_x_63:
[----:B------:R-:W-:Y:S05]  /*a190*/  BSYNC B1 ;  /* 0x0000000000017941 */ /* 0x000fea0003800000 */
.L_x_62:
        /* <DEDUP_REMOVED lines=10> */
.L_x_65:
[----:B------:R-:W-:Y:S05]  /*a240*/  BSYNC B1 ;  /* 0x0000000000017941 */ /* 0x000fea0003800000 */
.L_x_64:
        /* <DEDUP_REMOVED lines=10> */
.L_x_67:
[----:B------:R-:W-:Y:S05]  /*a2f0*/  BSYNC B1 ;  /* 0x0000000000017941 */ /* 0x000fea0003800000 */
.L_x_66:
        /* <DEDUP_REMOVED lines=10> */
.L_x_69:
[----:B------:R-:W-:Y:S05]  /*a3a0*/  BSYNC B1 ;  /* 0x0000000000017941 */ /* 0x000fea0003800000 */
.L_x_68:
        /* <DEDUP_REMOVED lines=10> */
.L_x_71:
[----:B------:R-:W-:Y:S05]  /*a450*/  BSYNC B1 ;  /* 0x0000000000017941 */ /* 0x000fea0003800000 */
.L_x_70:
        /* <DEDUP_REMOVED lines=10> */
.L_x_73:
[----:B------:R-:W-:Y:S05]  /*a500*/  BSYNC B1 ;  /* 0x0000000000017941 */ /* 0x000fea0003800000 */
.L_x_72:
        /* <DEDUP_REMOVED lines=10> */
.L_x_75:
[----:B------:R-:W-:Y:S05]  /*a5b0*/  BSYNC B1 ;  /* 0x0000000000017941 */ /* 0x000fea0003800000 */
.L_x_74:
        /* <DEDUP_REMOVED lines=10> */
.L_x_77:
[----:B------:R-:W-:Y:S05]  /*a660*/  BSYNC B1 ;  /* 0x0000000000017941 */ /* 0x000fea0003800000 */
.L_x_76:
        /* <DEDUP_REMOVED lines=10> */
.L_x_79:
[----:B------:R-:W-:Y:S05]  /*a710*/  BSYNC B1 ;  /* 0x0000000000017941 */ /* 0x000fea0003800000 */
.L_x_78:
        /* <DEDUP_REMOVED lines=10> */
.L_x_81:
[----:B------:R-:W-:Y:S05]  /*a7c0*/  BSYNC B1 ;  /* 0x0000000000017941 */ /* 0x000fea0003800000 */
.L_x_80:
        /* <DEDUP_REMOVED lines=10> */
.L_x_83:
[----:B------:R-:W-:Y:S05]  /*a870*/  BSYNC B1 ;  /* 0x0000000000017941 */ /* 0x000fea0003800000 */
.L_x_82:
        /* <DEDUP_REMOVED lines=10> */
.L_x_85:
[----:B------:R-:W-:Y:S05]  /*a920*/  BSYNC B1 ;  /* 0x0000000000017941 */ /* 0x000fea0003800000 */
.L_x_84:
        /* <DEDUP_REMOVED lines=10> */
.L_x_87:
[----:B------:R-:W-:Y:S05]  /*a9d0*/  BSYNC B1 ;  /* 0x0000000000017941 */ /* 0x000fea0003800000 */
.L_x_86:
        /* <DEDUP_REMOVED lines=10> */
.L_x_89:
[----:B------:R-:W-:Y:S05]  /*aa80*/  BSYNC B1 ;  /* 0x0000000000017941 */ /* 0x000fea0003800000 */
.L_x_88:
        /* <DEDUP_REMOVED lines=10> */
.L_x_91:
[----:B------:R-:W-:Y:S05]  /*ab30*/  BSYNC B1 ;  /* 0x0000000000017941 */ /* 0x000fea0003800000 */
.L_x_90:
        /* <DEDUP_REMOVED lines=10> */
.L_x_93:
[----:B------:R-:W-:Y:S05]  /*abe0*/  BSYNC B1 ;  /* 0x0000000000017941 */ /* 0x000fea0003800000 */
.L_x_92:
        /* <DEDUP_REMOVED lines=10> */
.L_x_95:
[----:B------:R-:W-:Y:S05]  /*ac90*/  BSYNC B1 ;  /* 0x0000000000017941 */ /* 0x000fea0003800000 */
.L_x_94:
        /* <DEDUP_REMOVED lines=10> */
.L_x_97:
[----:B------:R-:W-:Y:S05]  /*ad40*/  BSYNC B1 ;  /* 0x0000000000017941 */ /* 0x000fea0003800000 */
.L_x_96:
        /* <DEDUP_REMOVED lines=10> */
.L_x_99:
[----:B------:R-:W-:Y:S05]  /*adf0*/  BSYNC B1 ;  /* 0x0000000000017941 */ /* 0x000fea0003800000 */
.L_x_98:
        /* <DEDUP_REMOVED lines=10> */
.L_x_101:
[----:B------:R-:W-:Y:S05]  /*aea0*/  BSYNC B1 ;  /* 0x0000000000017941 */ /* 0x000fea0003800000 */
.L_x_100:
        /* <DEDUP_REMOVED lines=10> */
.L_x_103:
[----:B------:R-:W-:Y:S05]  /*af50*/  BSYNC B1 ;  /* 0x0000000000017941 */ /* 0x000fea0003800000 */
.L_x_102:
        /* <DEDUP_REMOVED lines=10> */
.L_x_105:
[----:B------:R-:W-:Y:S05]  /*b000*/  BSYNC B1 ;  /* 0x0000000000017941 */ /* 0x000fea0003800000 */
.L_x_104:
        /* <DEDUP_REMOVED lines=10> */
.L_x_107:
[----:B------:R-:W-:Y:S05]  /*b0b0*/  BSYNC B1 ;  /* 0x0000000000017941 */ /* 0x000fea0003800000 */
.L_x_106:
        /* <DEDUP_REMOVED lines=10> */
.L_x_109:
[----:B------:R-:W-:Y:S05]  /*b160*/  BSYNC B1 ;  /* 0x0000000000017941 */ /* 0x000fea0003800000 */
.L_x_108:
        /* <DEDUP_REMOVED lines=10> */
.L_x_111:
[----:B------:R-:W-:Y:S05]  /*b210*/  BSYNC B1 ;  /* 0x0000000000017941 */ /* 0x000fea0003800000 */
.L_x_110:
        /* <DEDUP_REMOVED lines=10> */
.L_x_113:
[----:B------:R-:W-:Y:S05]  /*b2c0*/  BSYNC B1 ;  /* 0x0000000000017941 */ /* 0x000fea0003800000 */
.L_x_112:
        /* <DEDUP_REMOVED lines=10> */
.L_x_115:
[----:B------:R-:W-:Y:S05]  /*b370*/  BSYNC B1 ;  /* 0x0000000000017941 */ /* 0x000fea0003800000 */
.L_x_114:
        /* <DEDUP_REMOVED lines=10> */
.L_x_117:
[----:B------:R-:W-:Y:S05]  /*b420*/  BSYNC B1 ;  /* 0x0000000000017941 */ /* 0x000fea0003800000 */
.L_x_116:
        /* <DEDUP_REMOVED lines=10> */
.L_x_119:
[----:B------:R-:W-:Y:S05]  /*b4d0*/  BSYNC B1 ;  /* 0x0000000000017941 */ /* 0x000fea0003800000 */
.L_x_118:
        /* <DEDUP_REMOVED lines=10> */
.L_x_121:
[----:B------:R-:W-:Y:S05]  /*b580*/  BSYNC B1 ;  /* 0x0000000000017941 */ /* 0x000fea0003800000 */
.L_x_120:
        /* <DEDUP_REMOVED lines=10> */
.L_x_123:
[----:B------:R-:W-:Y:S05]  /*b630*/  BSYNC B1 ;  /* 0x0000000000017941 */ /* 0x000fea0003800000 */
.L_x_122:
        /* <DEDUP_REMOVED lines=10> */
.L_x_125:
[----:B------:R-:W-:Y:S05]  /*b6e0*/  BSYNC B1 ;  /* 0x0000000000017941 */ /* 0x000fea0003800000 */
.L_x_124:
        /* <DEDUP_REMOVED lines=10> */
.L_x_127:
[----:B------:R-:W-:Y:S05]  /*b790*/  BSYNC B1 ;  /* 0x0000000000017941 */ /* 0x000fea0003800000 */
.L_x_126:
        /* <DEDUP_REMOVED lines=10> */
.L_x_129:
[----:B------:R-:W-:Y:S05]  /*b840*/  BSYNC B1 ;  /* 0x0000000000017941 */ /* 0x000fea0003800000 */
.L_x_128:
        /* <DEDUP_REMOVED lines=10> */
.L_x_131:
[----:B------:R-:W-:Y:S05]  /*b8f0*/  BSYNC B1 ;  /* 0x0000000000017941 */ /* 0x000fea0003800000 */
.L_x_130:
        /* <DEDUP_REMOVED lines=10> */
.L_x_133:
[----:B------:R-:W-:Y:S05]  /*b9a0*/  BSYNC B1 ;  /* 0x0000000000017941 */ /* 0x000fea0003800000 */
.L_x_132:
        /* <DEDUP_REMOVED lines=10> */
.L_x_135:
[----:B------:R-:W-:Y:S05]  /*ba50*/  BSYNC B1 ;  /* 0x0000000000017941 */ /* 0x000fea0003800000 */
.L_x_134:
        /* <DEDUP_REMOVED lines=10> */
.L_x_137:
[----:B------:R-:W-:Y:S05]  /*bb00*/  BSYNC B1 ;  /* 0x0000000000017941 */ /* 0x000fea0003800000 */
.L_x_136:
        /* <DEDUP_REMOVED lines=10> */
.L_x_139:
[----:B------:R-:W-:Y:S05]  /*bbb0*/  BSYNC B1 ;  /* 0x0000000000017941 */ /* 0x000fea0003800000 */
.L_x_138:
        /* <DEDUP_REMOVED lines=10> */
.L_x_141:
[----:B------:R-:W-:Y:S05]  /*bc60*/  BSYNC B1 ;  /* 0x0000000000017941 */ /* 0x000fea0003800000 */
.L_x_140:
        /* <DEDUP_REMOVED lines=10> */
.L_x_143:
[----:B------:R-:W-:Y:S05]  /*bd10*/  BSYNC B1 ;  /* 0x0000000000017941 */ /* 0x000fea0003800000 */
.L_x_142:
        /* <DEDUP_REMOVED lines=10> */
.L_x_145:
[----:B------:R-:W-:Y:S05]  /*bdc0*/  BSYNC B1 ;  /* 0x0000000000017941 */ /* 0x000fea0003800000 */
.L_x_144:
        /* <DEDUP_REMOVED lines=10> */
.L_x_147:
[----:B------:R-:W-:Y:S05]  /*be70*/  BSYNC B1 ;  /* 0x0000000000017941 */ /* 0x000fea0003800000 */
.L_x_146:
        /* <DEDUP_REMOVED lines=10> */
.L_x_149:
[----:B------:R-:W-:Y:S05]  /*bf20*/  BSYNC B1 ;  /* 0x0000000000017941 */ /* 0x000fea0003800000 */
.L_x_148:
        /* <DEDUP_REMOVED lines=10> */
.L_x_151:
[----:B------:R-:W-:Y:S05]  /*bfd0*/  BSYNC B1 ;  /* 0x0000000000017941 */ /* 0x000fea0003800000 */
.L_x_150:
        /* <DEDUP_REMOVED lines=10> */
.L_x_153:
[----:B------:R-:W-:Y:S05]  /*c080*/  BSYNC B1 ;  /* 0x0000000000017941 */ /* 0x000fea0003800000 */
.L_x_152:
        /* <DEDUP_REMOVED lines=10> */
.L_x_155:
[----:B------:R-:W-:Y:S05]  /*c130*/  BSYNC B1 ;  /* 0x0000000000017941 */ /* 0x000fea0003800000 */
.L_x_154:
        /* <DEDUP_REMOVED lines=10> */
.L_x_157:
[----:B------:R-:W-:Y:S05]  /*c1e0*/  BSYNC B1 ;  /* 0x0000000000017941 */ /* 0x000fea0003800000 */
.L_x_156:
        /* <DEDUP_REMOVED lines=10> */
.L_x_159:
[----:B------:R-:W-:Y:S05]  /*c290*/  BSYNC B1 ;  /* 0x0000000000017941 */ /* 0x000fea0003800000 */
.L_x_158:
        /* <DEDUP_REMOVED lines=10> */
.L_x_161:
[----:B------:R-:W-:Y:S05]  /*c340*/  BSYNC B1 ;  /* 0x0000000000017941 */ /* 0x000fea0003800000 */
.L_x_160:
        /* <DEDUP_REMOVED lines=10> */
.L_x_163:
[----:B------:R-:W-:Y:S05]  /*c3f0*/  BSYNC B1 ;  /* 0x0000000000017941 */ /* 0x000fea0003800000 */
.L_x_162:
        /* <DEDUP_REMOVED lines=10> */
.L_x_165:
[----:B------:R-:W-:Y:S05]  /*c4a0*/  BSYNC B1 ;  /* 0x0000000000017941 */ /* 0x000fea0003800000 */
.L_x_164:
        /* <DEDUP_REMOVED lines=10> */
.L_x_167:
[----:B------:R-:W-:Y:S05]  /*c550*/  BSYNC B1 ;  /* 0x0000000000017941 */ /* 0x000fea0003800000 */
.L_x_166:
        /* <DEDUP_REMOVED lines=10> */
.L_x_169:
[----:B------:R-:W-:Y:S05]  /*c600*/  BSYNC B1 ;  /* 0x0000000000017941 */ /* 0x000fea0003800000 */
.L_x_168:
        /* <DEDUP_REMOVED lines=10> */
.L_x_171:
[----:B------:R-:W-:Y:S05]  /*c6b0*/  BSYNC B1 ;  /* 0x0000000000017941 */ /* 0x000fea0003800000 */
.L_x_170:
        /* <DEDUP_REMOVED lines=10> */
.L_x_173:
[----:B------:R-:W-:Y:S05]  /*c760*/  BSYNC B1 ;  /* 0x0000000000017941 */ /* 0x000fea0003800000 */
.L_x_172:
        /* <DEDUP_REMOVED lines=10> */
.L_x_175:
[----:B------:R-:W-:Y:S05]  /*c810*/  BSYNC B1 ;  /* 0x0000000000017941 */ /* 0x000fea0003800000 */
.L_x_174:
        /* <DEDUP_REMOVED lines=10> */
.L_x_177:
[----:B------:R-:W-:Y:S05]  /*c8c0*/  BSYNC B1 ;  /* 0x0000000000017941 */ /* 0x000fea0003800000 */
.L_x_176:
        /* <DEDUP_REMOVED lines=10> */
.L_x_179:
[----:B------:R-:W-:Y:S05]  /*c970*/  BSYNC B1 ;  /* 0x0000000000017941 */ /* 0x000fea0003800000 */
.L_x_178:
        /* <DEDUP_REMOVED lines=10> */
.L_x_181:
[----:B------:R-:W-:Y:S05]  /*ca20*/  BSYNC B1 ;  /* 0x0000000000017941 */ /* 0x000fea0003800000 */
.L_x_180:
        /* <DEDUP_REMOVED lines=10> */
.L_x_183:
[----:B------:R-:W-:Y:S05]  /*cad0*/  BSYNC B1 ;  /* 0x0000000000017941 */ /* 0x000fea0003800000 */
.L_x_182:
        /* <DEDUP_REMOVED lines=10> */
.L_x_185:
[----:B------:R-:W-:Y:S05]  /*cb80*/  BSYNC B1 ;  /* 0x0000000000017941 */ /* 0x000fea0003800000 */
.L_x_184:
        /* <DEDUP_REMOVED lines=10> */
.L_x_187:
[----:B------:R-:W-:Y:S05]  /*cc30*/  BSYNC B1 ;  /* 0x0000000000017941 */ /* 0x000fea0003800000 */
.L_x_186:
        /* <DEDUP_REMOVED lines=10> */
.L_x_189:
[----:B------:R-:W-:Y:S05]  /*cce0*/  BSYNC B1 ;  /* 0x0000000000017941 */ /* 0x000fea0003800000 */
.L_x_188:
        /* <DEDUP_REMOVED lines=10> */
.L_x_191:
[----:B------:R-:W-:Y:S05]  /*cd90*/  BSYNC B1 ;  /* 0x0000000000017941 */ /* 0x000fea0003800000 */
.L_x_190:
        /* <DEDUP_REMOVED lines=10> */
.L_x_193:
[----:B------:R-:W-:Y:S05]  /*ce40*/  BSYNC B1 ;  /* 0x0000000000017941 */ /* 0x000fea0003800000 */
.L_x_192:
        /* <DEDUP_REMOVED lines=10> */
.L_x_195:
[----:B------:R-:W-:Y:S05]  /*cef0*/  BSYNC B1 ;  /* 0x0000000000017941 */ /* 0x000fea0003800000 */
.L_x_194:
        /* <DEDUP_REMOVED lines=10> */
.L_x_197:
[----:B------:R-:W-:Y:S05]  /*cfa0*/  BSYNC B1 ;  /* 0x0000000000017941 */ /* 0x000fea0003800000 */
.L_x_196:
        /* <DEDUP_REMOVED lines=10> */
.L_x_199:
[----:B------:R-:W-:Y:S05]  /*d050*/  BSYNC B1 ;  /* 0x0000000000017941 */ /* 0x000fea0003800000 */
.L_x_198:
        /* <DEDUP_REMOVED lines=10> */
.L_x_201:
[----:B------:R-:W-:Y:S05]  /*d100*/  BSYNC B1 ;  /* 0x0000000000017941 */ /* 0x000fea0003800000 */
.L_x_200:
        /* <DEDUP_REMOVED lines=10> */
.L_x_203:
[----:B------:R-:W-:Y:S05]  /*d1b0*/  BSYNC B1 ;  /* 0x0000000000017941 */ /* 0x000fea0003800000 */
.L_x_202:
        /* <DEDUP_REMOVED lines=10> */
.L_x_205:
[----:B------:R-:W-:Y:S05]  /*d260*/  BSYNC B1 ;  /* 0x0000000000017941 */ /* 0x000fea0003800000 */
.L_x_204:
        /* <DEDUP_REMOVED lines=10> */
.L_x_207:
[----:B------:R-:W-:Y:S05]  /*d310*/  BSYNC B1 ;  /* 0x0000000000017941 */ /* 0x000fea0003800000 */
.L_x_206:
        /* <DEDUP_REMOVED lines=10> */
.L_x_209:
[----:B------:R-:W-:Y:S05]  /*d3c0*/  BSYNC B1 ;  /* 0x0000000000017941 */ /* 0x000fea0003800000 */
.L_x_208:
        /* <DEDUP_REMOVED lines=10> */
.L_x_211:
[----:B------:R-:W-:Y:S05]  /*d470*/  BSYNC B1 ;  /* 0x0000000000017941 */ /* 0x000fea0003800000 */
.L_x_210:
        /* <DEDUP_REMOVED lines=10> */
.L_x_213:
[----:B------:R-:W-:Y:S05]  /*d520*/  BSYNC B1 ;  /* 0x0000000000017941 */ /* 0x000fea0003800000 */
.L_x_212:
        /* <DEDUP_REMOVED lines=10> */
.L_x_215:
[----:B------:R-:W-:Y:S05]  /*d5d0*/  BSYNC B1 ;  /* 0x0000000000017941 */ /* 0x000fea0003800000 */
.L_x_214:
        /* <DEDUP_REMOVED lines=10> */
.L_x_217:
[----:B------:R-:W-:Y:S05]  /*d680*/  BSYNC B1 ;  /* 0x0000000000017941 */ /* 0x000fea0003800000 */
.L_x_216:
        /* <DEDUP_REMOVED lines=10> */
.L_x_219:
[----:B------:R-:W-:Y:S05]  /*d730*/  BSYNC B1 ;  /* 0x0000000000017941 */ /* 0x000fea0003800000 */
.L_x_218:
        /* <DEDUP_REMOVED lines=10> */
.L_x_221:
[----:B------:R-:W-:Y:S05]  /*d7e0*/  BSYNC B1 ;  /* 0x0000000000017941 */ /* 0x000fea0003800000 */
.L_x_220:
        /* <DEDUP_REMOVED lines=10> */
.L_x_223:
[----:B------:R-:W-:Y:S05]  /*d890*/  BSYNC B1 ;  /* 0x0000000000017941 */ /* 0x000fea0003800000 */
.L_x_222:
        /* <DEDUP_REMOVED lines=10> */
.L_x_225:
[----:B------:R-:W-:Y:S05]  /*d940*/  BSYNC B1 ;  /* 0x0000000000017941 */ /* 0x000fea0003800000 */
.L_x_224:
        /* <DEDUP_REMOVED lines=10> */
.L_x_227:
[----:B------:R-:W-:Y:S05]  /*d9f0*/  BSYNC B1 ;  /* 0x0000000000017941 */ /* 0x000fea0003800000 */
.L_x_226:
        /* <DEDUP_REMOVED lines=10> */
.L_x_229:
[----:B------:R-:W-:Y:S05]  /*daa0*/  BSYNC B1 ;  /* 0x0000000000017941 */ /* 0x000fea0003800000 */
.L_x_228:
        /* <DEDUP_REMOVED lines=10> */
.L_x_231:
[----:B------:R-:W-:Y:S05]  /*db50*/  BSYNC B1 ;  /* 0x0000000000017941 */ /* 0x000fea0003800000 */
.L_x_230:
        /* <DEDUP_REMOVED lines=10> */
.L_x_233:
[----:B------:R-:W-:Y:S05]  /*dc00*/  BSYNC B1 ;  /* 0x0000000000017941 */ /* 0x000fea0003800000 */
.L_x_232:
        /* <DEDUP_REMOVED lines=10> */
.L_x_235:
[----:B------:R-:W-:Y:S05]  /*dcb0*/  BSYNC B1 ;  /* 0x0000000000017941 */ /* 0x000fea0003800000 */
.L_x_234:
        /* <DEDUP_REMOVED lines=10> */
.L_x_237:
[----:B------:R-:W-:Y:S05]  /*dd60*/  BSYNC B1 ;  /* 0x0000000000017941 */ /* 0x000fea0003800000 */
.L_x_236:
        /* <DEDUP_REMOVED lines=10> */
.L_x_239:
[----:B------:R-:W-:Y:S05]  /*de10*/  BSYNC B1 ;  /* 0x0000000000017941 */ /* 0x000fea0003800000 */
.L_x_238:
        /* <DEDUP_REMOVED lines=10> */
.L_x_241:
[----:B------:R-:W-:Y:S05]  /*dec0*/  BSYNC B1 ;  /* 0x0000000000017941 */ /* 0x000fea0003800000 */
.L_x_240:
        /* <DEDUP_REMOVED lines=10> */
.L_x_243:
[----:B------:R-:W-:Y:S05]  /*df70*/  BSYNC B1 ;  /* 0x0000000000017941 */ /* 0x000fea0003800000 */
.L_x_242:
        /* <DEDUP_REMOVED lines=10> */
.L_x_245:
[----:B------:R-:W-:Y:S05]  /*e020*/  BSYNC B1 ;  /* 0x0000000000017941 */ /* 0x000fea0003800000 */
.L_x_244:
        /* <DEDUP_REMOVED lines=10> */
.L_x_247:
[----:B------:R-:W-:Y:S05]  /*e0d0*/  BSYNC B1 ;  /* 0x0000000000017941 */ /* 0x000fea0003800000 */
.L_x_246:
        /* <DEDUP_REMOVED lines=10> */
.L_x_249:
[----:B------:R-:W-:Y:S05]  /*e180*/  BSYNC B1 ;  /* 0x0000000000017941 */ /* 0x000fea0003800000 */
.L_x_248:
        /* <DEDUP_REMOVED lines=10> */
.L_x_251:
[----:B------:R-:W-:Y:S05]  /*e230*/  BSYNC B1 ;  /* 0x0000000000017941 */ /* 0x000fea0003800000 */
.L_x_250:
        /* <DEDUP_REMOVED lines=10> */
.L_x_253:
[----:B------:R-:W-:Y:S05]  /*e2e0*/  BSYNC B1 ;  /* 0x0000000000017941 */ /* 0x000fea0003800000 */
.L_x_252:
        /* <DEDUP_REMOVED lines=10> */
.L_x_255:
[----:B------:R-:W-:Y:S05]  /*e390*/  BSYNC B1 ;  /* 0x0000000000017941 */ /* 0x000fea0003800000 */
.L_x_254:
        /* <DEDUP_REMOVED lines=10> */
.L_x_257:
[----:B------:R-:W-:Y:S05]  /*e440*/  BSYNC B1 ;  /* 0x0000000000017941 */ /* 0x000fea0003800000 */
.L_x_256:
        /* <DEDUP_REMOVED lines=10> */
.L_x_259:
[----:B------:R-:W-:Y:S05]  /*e4f0*/  BSYNC B1 ;  /* 0x0000000000017941 */ /* 0x000fea0003800000 */
.L_x_258:
        /* <DEDUP_REMOVED lines=10> */
.L_x_261:
[----:B------:R-:W-:Y:S05]  /*e5a0*/  BSYNC B1 ;  /* 0x0000000000017941 */ /* 0x000fea0003800000 */
.L_x_260:
        /* <DEDUP_REMOVED lines=10> */
.L_x_263:
[----:B------:R-:W-:Y:S05]  /*e650*/  BSYNC B1 ;  /* 0x0000000000017941 */ /* 0x000fea0003800000 */
.L_x_262:
        /* <DEDUP_REMOVED lines=10> */
.L_x_265:
[----:B------:R-:W-:Y:S05]  /*e700*/  BSYNC B1 ;  /* 0x0000000000017941 */ /* 0x000fea0003800000 */
.L_x_264:
        /* <DEDUP_REMOVED lines=10> */
.L_x_267:
[----:B------:R-:W-:Y:S05]  /*e7b0*/  BSYNC B1 ;  /* 0x0000000000017941 */ /* 0x000fea0003800000 */
.L_x_266:
        /* <DEDUP_REMOVED lines=10> */
.L_x_269:
[----:B------:R-:W-:Y:S05]  /*e860*/  BSYNC B1 ;  /* 0x0000000000017941 */ /* 0x000fea0003800000 */
.L_x_268:
        /* <DEDUP_REMOVED lines=10> */
.L_x_271:
[----:B------:R-:W-:Y:S05]  /*e910*/  BSYNC B1 ;  /* 0x0000000000017941 */ /* 0x000fea0003800000 */
.L_x_270:
        /* <DEDUP_REMOVED lines=10> */
.L_x_273:
[----:B------:R-:W-:Y:S05]  /*e9c0*/  BSYNC B1 ;  /* 0x0000000000017941 */ /* 0x000fea0003800000 */
.L_x_272:
        /* <DEDUP_REMOVED lines=10> */
.L_x_275:
[----:B------:R-:W-:Y:S05]  /*ea70*/  BSYNC B1 ;  /* 0x0000000000017941 */ /* 0x000fea0003800000 */
.L_x_274:
        /* <DEDUP_REMOVED lines=10> */
.L_x_277:
[----:B------:R-:W-:Y:S05]  /*eb20*/  BSYNC B1 ;  /* 0x0000000000017941 */ /* 0x000fea0003800000 */
.L_x_276:
        /* <DEDUP_REMOVED lines=10> */
.L_x_279:
[----:B------:R-:W-:Y:S05]  /*ebd0*/  BSYNC B1 ;  /* 0x0000000000017941 */ /* 0x000fea0003800000 */
.L_x_278:
        /* <DEDUP_REMOVED lines=10> */
.L_x_281:
[----:B------:R-:W-:Y:S05]  /*ec80*/  BSYNC B1 ;  /* 0x0000000000017941 */ /* 0x000fea0003800000 */
.L_x_280:
        /* <DEDUP_REMOVED lines=10> */
.L_x_283:
[----:B------:R-:W-:Y:S05]  /*ed30*/  BSYNC B1 ;  /* 0x0000000000017941 */ /* 0x000fea0003800000 */
.L_x_282:
[----:B0-234-:R-:W2:Y:S01]  /*ed40*/  LDL.LU R10, [R1+0x1f4] ;  /* 0x0001f400010a7983 */ /* 0x01dea20000300800 */
[----:B-----5:R-:W-:Y:S01]  /*ed50*/  HADD2.F32 R11, -RZ, R23.H0_H0 ;  /* 0x20000017ff0b7230 */ /* 0x020fe20000004100 */
        /* <DEDUP_REMOVED lines=8> */
.L_x_285:
[----:B------:R-:W-:Y:S05]  /*ede0*/  BSYNC B1 ;  /* 0x0000000000017941 */ /* 0x000fea0003800000 */
.L_x_284:
[----:B------:R-:W3:Y:S01]  /*edf0*/  LDL.LU R10, [R1+0x1f8] ;  /* 0x0001f800010a7983 */ /* 0x000ee20000300800 */
[----:B0----5:R-:W-:Y:S01]  /*ee00*/  HADD2.F32 R11, -RZ, R23.H0_H0 ;  /* 0x20000017ff0b7230 */ /* 0x021fe20000004100 */
[----:B------:R-:W-:Y:S01]  /*ee10*/  ISETP.GT.AND P1, PT, R0, 0xf9, P0 ;  /* 0x000000f90000780c */ /* 0x000fe20000724270 */
[----:B------:R-:W-:Y:S01]  /*ee20*/  BSSY B1, `(.L_x_286) ;  /* 0x000000a000017945 */ /* 0x000fe20003800000 */
[----:B------:R-:W-:Y:S02]  /*ee30*/  IADD3 R169, P0, R3, 0x80, RZ ;  /* 0x0000008003a97810 */ /* 0x000fe40007f1e0ff */
[----:B------:R-:W-:-:S04]  /*ee40*/  FMUL R11, R11, R16 ;  /* 0x000000100b0b7220 */ /* 0x000fc80000400000 */
[----:B---3--:R-:W-:-:S05]  /*ee50*/  FFMA R11, R10, R2, R11 ;  /* 0x000000020a0b7223 */ /* 0x008fca000000000b */
[----:B------:R-:W-:-:S04]  /*ee60*/  F2FP.F16.F32.PACK_AB R11, RZ, R11 ;  /* 0x0000000bff0b723e */ /* 0x000fc800000000ff */
[----:B------:R-:W-:Y:S01]  /*ee70*/  PRMT R3, R11, 0x7610, R3 ;  /* 0x000076100b037816 */ /* 0x000fe20000000003 */
[----:B------:R-:W-:-:S04]  /*ee80*/  IMAD.X R11, RZ, RZ, UR7, P0 ;  /* 0x00000007ff0b7e24 */ /* 0x000fc800080e06ff */
[----:B------:R0:W-:Y:S01]  /*ee90*/  @P2 STG.E.U16 desc[UR36][R6.64+0x1f0], R3 ;  /* 0x0001f00306002986 */ /* 0x0001e2000c101524 */
[----:B------:R-:W-:Y:S05]  /*eea0*/  @!P1 BRA `(.L_x_287) ;  /* 0x0000000000049947 */ /* 0x000fea0003800000 */
[----:B------:R3:W5:Y:S02]  /*eeb0*/  LDG.E.LTC128B.U16 R23, desc[UR36][R8.64+0x1f2] ;  /* 0x0001f22408177981 */ /* 0x000764000c1e1520 */
.L_x_287:
[----:B------:R-:W-:Y:S05]  /*eec0*/  BSYNC B1 ;  /* 0x0000000000017941 */ /* 0x000fea0003800000 */
.L_x_286:
[----:B------:R-:W4:Y:S01]  /*eed0*/  LDL.LU R10, [R1+0x1fc] ;  /* 0x0001fc00010a7983 */ /* 0x000f220000300800 */
[----:B0----5:R-:W-:Y:S01]  /*eee0*/  HADD2.F32 R3, -RZ, R23.H0_H0 ;  /* 0x20000017ff037230 */ /* 0x021fe20000004100 */
[----:B------:R-:W-:Y:S01]  /*eef0*/  ISETP.GT.AND P0, PT, R153, 0x80, PT ;  /* 0x000000809900780c */ /* 0x000fe20003f04270 */
[----:B--23--:R-:W-:-:S03]  /*ef00*/  IMAD R8, R11, R14, RZ ;  /* 0x0000000e0b087224 */ /* 0x00cfc600078e02ff */
[----:B------:R-:W-:Y:S01]  /*ef10*/  FMUL R3, R3, R16 ;  /* 0x0000001003037220 */ /* 0x000fe20000400000 */
[C---:B------:R-:W-:Y:S01]  /*ef20*/  IMAD R167, R169.reuse, R15, R8 ;  /* 0x0000000fa9a77224 */ /* 0x040fe200078e0208 */
[----:B------:R-:W-:Y:S01]  /*ef30*/  ISETP.GT.AND P4, PT, R0, RZ, P0 ;  /* 0x000000ff0000720c */ /* 0x000fe20000784270 */
[----:B------:R-:W-:-:S04]  /*ef40*/  IMAD.WIDE.U32 R8, R169, R14, R20 ;  /* 0x0000000ea9087225 */ /* 0x000fc800078e0014 */
[----:B------:R-:W-:Y:S02]  /*ef50*/  IMAD.IADD R9, R9, 0x1, R167 ;  /* 0x0000000109097824 */ /* 0x000fe400078e02a7 */
[----:B----4-:R-:W-:Y:S01]  /*ef60*/  FFMA R3, R10, R2, R3 ;  /* 0x000000020a037223 */ /* 0x010fe20000000003 */
[----:B------:R-:W-:-:S04]  /*ef70*/  LEA R10, P2, R8, R12, 0x1 ;  /* 0x0000000c080a7211 */ /* 0x000fc800078408ff */
[----:B------:R-:W-:Y:S02]  /*ef80*/  F2FP.F16.F32.PACK_AB R3, RZ, R3 ;  /* 0x00000003ff03723e */ /* 0x000fe400000000ff */
[--C-:B------:R-:W-:Y:S02]  /*ef90*/  LEA.HI.X R11, R8, R13, R9.reuse, 0x1, P2 ;  /* 0x0000000d080b7211 */ /* 0x100fe400010f0c09 */
[----:B------:R-:W-:-:S05]  /*efa0*/  PRMT R9, R3, 0x7610, R9 ;  /* 0x0000761003097816 */ /* 0x000fca0000000009 */
[----:B------:R0:W-:Y:S04]  /*efb0*/  @P1 STG.E.U16 desc[UR36][R6.64+0x1f2], R9 ;  /* 0x0001f20906001986 */ /* 0x0001e8000c101524 */
[----:B------:R-:W2:Y:S01]  /*efc0*/  @P4 LDG.E.LTC128B.U16 R23, desc[UR36][R10.64] ;  /* 0x000000240a174981 */ /* 0x000ea2000c1e1520 */
[----:B-1----:R-:W-:Y:S01]  /*efd0*/  IMAD.U32 R161, RZ, RZ, UR8 ;  /* 0x00000008ffa17e24 */ /* 0x002fe2000f8e00ff */
[----:B------:R-:W-:Y:S01]  /*efe0*/  MOV R164, UR9 ;  /* 0x0000000900a47c02 */ /* 0x000fe20008000f00 */
[----:B------:R-:W-:Y:S01]  /*eff0*/  IMAD.U32 R165, RZ, RZ, UR8 ;  /* 0x00000008ffa57e24 */ /* 0x000fe2000f8e00ff */
[----:B------:R-:W-:Y:S01]  /*f000*/  ISETP.GT.AND P2, PT, R0, 0x1, P0 ;  /* 0x000000010000780c */ /* 0x000fe20000744270 */
[----:B------:R-:W-:Y:S01]  /*f010*/  IMAD.SHL.U32 R161, R161, 0x100, RZ ;  /* 0x00000100a1a17824 */ /* 0x000fe200078e00ff */
[----:B------:R-:W-:Y:S01]  /*f020*/  BSSY B1, `(.L_x_288) ;  /* 0x0000011000017945 */ /* 0x000fe20003800000 */
[----:B0-----:R-:W-:Y:S01]  /*f030*/  IMAD.WIDE.U32 R8, R169, R14, R18 ;  /* 0x0000000ea9087225 */ /* 0x001fe200078e0012 */
[----:B------:R-:W-:-:S04]  /*f040*/  SHF.L.U64.HI R165, R165, 0x8, R164 ;  /* 0x00000008a5a57819 */ /* 0x000fc800000102a4 */
[----:B------:R-:W-:-:S03]  /*f050*/  IADD3 R9, R167, R9, RZ ;  /* 0x00000009a7097210 */ /* 0x000fc60007ffe0ff */
[----:B------:R-:W-:Y:S01]  /*f060*/  IMAD.WIDE.U32 R162, R22, UR43, R8 ;  /* 0x0000002b16a27c25 */ /* 0x000fe2000f8e0008 */
[----:B------:R-:W-:-:S03]  /*f070*/  IADD3 R8, P1, R161, R4, RZ ;  /* 0x00000004a1087210 */ /* 0x000fc60007f3e0ff */
[----:B------:R-:W-:Y:S01]  /*f080*/  IMAD.IADD R7, R159, 0x1, R163 ;  /* 0x000000019f077824 */ /* 0x000fe200078e02a3 */
[----:B------:R-:W-:Y:S02]  /*f090*/  IADD3.X R9, R165, R5, RZ, P1, !PT ;  /* 0x00000005a5097210 */ /* 0x000fe40000ffe4ff */
[----:B------:R-:W-:-:S04]  /*f0a0*/  LEA R6, P3, R162, R12, 0x1 ;  /* 0x0000000ca2067211 */ /* 0x000fc800078608ff */
[----:B------:R-:W-:Y:S01]  /*f0b0*/  LEA.HI.X R7, R162, R13, R7, 0x1, P3 ;  /* 0x0000000da2077211 */ /* 0x000fe200018f0c07 */
[----:B--2---:R-:W-:-:S05]  /*f0c0*/  HADD2.F32 R3, -RZ, R23.H0_H0 ;  /* 0x20000017ff037230 */ /* 0x004fca0000004100 */
[----:B------:R-:W-:-:S04]  /*f0d0*/  FMUL R3, R3, R16 ;  /* 0x0000001003037220 */ /* 0x000fc80000400000 */
[----:B------:R-:W-:-:S05]  /*f0e0*/  FFMA R3, R24, R2, R3 ;  /* 0x0000000218037223 */ /* 0x000fca0000000003 */
[----:B------:R-:W-:-:S05]  /*f0f0*/  F2FP.F16.F32.PACK_AB R3, RZ, R3 ;  /* 0x00000003ff03723e */ /* 0x000fca00000000ff */
[----:B------:R0:W-:Y:S01]  /*f100*/  @P4 STG.E.U16 desc[UR36][R8.64], R3 ;  /* 0x0000000308004986 */ /* 0x0001e2000c101524 */
[----:B------:R-:W-:Y:S05]  /*f110*/  @!P2 BRA `(.L_x_289) ;  /* 0x000000000004a947 */ /* 0x000fea0003800000 */
[----:B------:R1:W5:Y:S02]  /*f120*/  LDG.E.LTC128B.U16 R23, desc[UR36][R6.64+0x2] ;  /* 0x0000022406177981 */ /* 0x000364000c1e1520 */
.L_x_289:
[----:B------:R-:W-:Y:S05]  /*f130*/  BSYNC B1 ;  /* 0x0000000000017941 */ /* 0x000fea0003800000 */
.L_x_288:
[----:B0----5:R-:W-:Y:S01]  /*f140*/  HADD2.F32 R3, -RZ, R23.H0_H0 ;  /* 0x20000017ff037230 */ /* 0x021fe20000004100 */
[----:B------:R-:W-:Y:S01]  /*f150*/  ISETP.GT.AND P1, PT, R153, 0x88, PT ;  /* 0x000000889900780c */ /* 0x000fe20003f24270 */
[----:B------:R-:W-:Y:S01]  /*f160*/  IMAD.WIDE.U32 R14, R169, R14, R156 ;  /* 0x0000000ea90e7225 */ /* 0x000fe200078e009c */
[----:B------:R-:W-:Y:S03]  /*f170*/  BSSY B1, `(.L_x_290) ;  /* 0x0000010000017945 */ /* 0x000fe60003800000 */
[----:B------:R-:W-:Y:S01]  /*f180*/  FMUL R10, R3, R16 ;  /* 0x00000010030a7220 */ /* 0x000fe20000400000 */
[----:B------:R-:W-:Y:S01]  /*f190*/  IMAD.IADD R167, R167, 0x1, R15 ;  /* 0x00000001a7a77824 */ /* 0x000fe200078e020f */
[----:B------:R-:W-:Y:S02]  /*f1a0*/  IADD3 R154, P4, R154, R14, RZ ;  /* 0x0000000e9a9a7210 */ /* 0x000fe40007f9e0ff */
[----:B------:R-:W-:Y:S01]  /*f1b0*/  FFMA R10, R25, R2, R10 ;  /* 0x00000002190a7223 */ /* 0x000fe2000000000a */
[----:B------:R-:W-:-:S02]  /*f1c0*/  ISETP.GT.AND P3, PT, R0, RZ, P1 ;  /* 0x000000ff0000720c */ /* 0x000fc40000f64270 */
[--C-:B------:R-:W-:Y:S01]  /*f1d0*/  IMAD.X R20, R167, 0x1, R21.reuse, P4 ;  /* 0x00000001a7147824 */ /* 0x100fe200020e0615 */
[----:B------:R-:W-:Y:S02]  /*f1e0*/  IADD3 R14, P5, R18, R14, RZ ;  /* 0x0000000e120e7210 */ /* 0x000fe40007fbe0ff */
[----:B------:R-:W-:Y:S02]  /*f1f0*/  F2FP.F16.F32.PACK_AB R3, RZ, R10 ;  /* 0x0000000aff03723e */ /* 0x000fe400000000ff */
[C---:B------:R-:W-:Y:S02]  /*f200*/  LEA R10, P4, R154.reuse, R12, 0x1 ;  /* 0x0000000c9a0a7211 */ /* 0x040fe400078808ff */
[----:B------:R-:W-:Y:S02]  /*f210*/  PRMT R21, R3, 0x7610, R21 ;  /* 0x0000761003157816 */ /* 0x000fe40000000015 */
[----:B------:R-:W-:Y:S02]  /*f220*/  LEA.HI.X R11, R154, R13, R20, 0x1, P4 ;  /* 0x0000000d9a0b7211 */ /* 0x000fe400020f0c14 */
[----:B------:R-:W-:Y:S01]  /*f230*/  PRMT R3, R23, 0x7610, R3 ;  /* 0x0000761017037816 */ /* 0x000fe20000000003 */
[----:B------:R0:W-:Y:S01]  /*f240*/  @P2 STG.E.U16 desc[UR36][R8.64+0x2], R21 ;  /* 0x0000021508002986 */ /* 0x0001e2000c101524 */
[----:B------:R-:W-:Y:S05]  /*f250*/  @!P3 BRA `(.L_x_291) ;  /* 0x000000000004b947 */ /* 0x000fea0003800000 */
[----:B------:R2:W5:Y:S02]  /*f260*/  LDG.E.LTC128B.U16 R3, desc[UR36][R10.64] ;  /* 0x000000240a037981 */ /* 0x000564000c1e1520 */
.L_x_291:
[----:B------:R-:W-:Y:S05]  /*f270*/  BSYNC B1 ;  /* 0x0000000000017941 */ /* 0x000fea0003800000 */
.L_x_290:
[----:B--2--5:R-:W-:Y:S01]  /*f280*/  HADD2.F32 R11, -RZ, R3.H0_H0 ;  /* 0x20000003ff0b7230 */ /* 0x024fe20000004100 */
[----:B------:R-:W-:Y:S01]  /*f290*/  IADD3.X R15, R19, R167, RZ, P5, !PT ;  /* 0x000000a7130f7210 */ /* 0x000fe20002ffe4ff */
[----:B------:R-:W-:Y:S01]  /*f2a0*/  BSSY B1, `(.L_x_292) ;  /* 0x000000e000017945 */ /* 0x000fe20003800000 */
[----:B------:R-:W-:Y:S02]  /*f2b0*/  IADD3 R10, P2, R8, R160, RZ ;  /* 0x000000a0080a7210 */ /* 0x000fe40007f5e0ff */
[----:B------:R-:W-:Y:S01]  /*f2c0*/  FMUL R11, R11, R16 ;  /* 0x000000100b0b7220 */ /* 0x000fe20000400000 */
[----:B------:R-:W-:Y:S01]  /*f2d0*/  IMAD.WIDE.U32 R22, R22, UR43, R14 ;  /* 0x0000002b16167c25 */ /* 0x000fe2000f8e000e */
[----:B------:R-:W-:-:S03]  /*f2e0*/  ISETP.GT.AND P5, PT, R0, 0x1, P1 ;  /* 0x000000010000780c */ /* 0x000fc60000fa4270 */
[----:B------:R-:W-:Y:S01]  /*f2f0*/  FFMA R11, R26, R2, R11 ;  /* 0x000000021a0b7223 */ /* 0x000fe2000000000b */
[----:B------:R-:W-:Y:S01]  /*f300*/  IMAD.IADD R159, R159, 0x1, R23 ;  /* 0x000000019f9f7824 */ /* 0x000fe200078e0217 */
[----:B------:R-:W-:-:S03]  /*f310*/  LEA R12, P4, R22, R12, 0x1 ;  /* 0x0000000c160c7211 */ /* 0x000fc600078808ff */
[----:B------:R-:W-:Y:S01]  /*f320*/  F2FP.F16.F32.PACK_AB R14, RZ, R11 ;  /* 0x0000000bff0e723e */ /* 0x000fe200000000ff */
[----:B------:R-:W-:Y:S01]  /*f330*/  IMAD.X R11, R9, 0x1, R158, P2 ;  /* 0x00000001090b7824 */ /* 0x000fe200010e069e */
[----:B------:R-:W-:-:S04]  /*f340*/  LEA.HI.X R13, R22, R13, R159, 0x1, P4 ;  /* 0x0000000d160d7211 */ /* 0x000fc800020f0c9f */
[----:B------:R2:W-:Y:S01]  /*f350*/  @P3 STG.E.U16 desc[UR36][R10.64], R14 ;  /* 0x0000000e0a003986 */ /* 0x0005e2000c101524 */
[----:B------:R-:W-:Y:S05]  /*f360*/  @!P5 BRA `(.L_x_293) ;  /* 0x000000000004d947 */ /* 0x000fea0003800000 */
[----:B------:R3:W5:Y:S02]  /*f370*/  LDG.E.LTC128B.U16 R3, desc[UR36][R12.64+0x2] ;  /* 0x000002240c037981 */ /* 0x000764000c1e1520 */
.L_x_293:
[----:B------:R-:W-:Y:S05]  /*f380*/  BSYNC B1 ;  /* 0x0000000000017941 */ /* 0x000fea0003800000 */
.L_x_292:
[----:B-----5:R-:W-:Y:S01]  /*f390*/  HADD2.F32 R15, -RZ, R3.H0_H0 ;  /* 0x20000003ff0f7230 */ /* 0x020fe20000004100 */
[----:B------:R-:W-:Y:S01]  /*f3a0*/  ISETP.GT.AND P2, PT, R0, 0x8, P0 ;  /* 0x000000080000780c */ /* 0x000fe20000744270 */
[----:B------:R-:W-:Y:S03]  /*f3b0*/  BSSY B1, `(.L_x_294) ;  /* 0x0000007000017945 */ /* 0x000fe60003800000 */
[----:B--2---:R-:W-:-:S04]  /*f3c0*/  FMUL R14, R15, R16 ;  /* 0x000000100f0e7220 */ /* 0x004fc80000400000 */
[----:B------:R-:W-:-:S05]  /*f3d0*/  FFMA R14, R27, R2, R14 ;  /* 0x000000021b0e7223 */ /* 0x000fca000000000e */
[----:B------:R-:W-:-:S05]  /*f3e0*/  F2FP.F16.F32.PACK_AB R14, RZ, R14 ;  /* 0x0000000eff0e723e */ /* 0x000fca00000000ff */
[----:B------:R2:W-:Y:S01]  /*f3f0*/  @P5 STG.E.U16 desc[UR36][R10.64+0x2], R14 ;  /* 0x0000020e0a005986 */ /* 0x0005e2000c101524 */
[----:B------:R-:W-:Y:S05]  /*f400*/  @!P2 BRA `(.L_x_295) ;  /* 0x000000000004a947 */ /* 0x000fea0003800000 */
[----:B------:R4:W5:Y:S02]  /*f410*/  LDG.E.LTC128B.U16 R3, desc[UR36][R6.64+0x10] ;  /* 0x0000102406037981 */ /* 0x000964000c1e1520 */
.L_x_295:
[----:B------:R-:W-:Y:S05]  /*f420*/  BSYNC B1 ;  /* 0x0000000000017941 */ /* 0x000fea0003800000 */
.L_x_294:
[----:B--2--5:R-:W-:Y:S01]  /*f430*/  HADD2.F32 R11, -RZ, R3.H0_H0 ;  /* 0x20000003ff0b7230 */ /* 0x024fe20000004100 */
[----:B------:R-:W-:Y:S01]  /*f440*/  ISETP.GT.AND P3, PT, R0, 0x9, P0 ;  /* 0x000000090000780c */ /* 0x000fe20000764270 */
[----:B------:R-:W-:Y:S03]  /*f450*/  BSSY B1, `(.L_x_296) ;  /* 0x0000007000017945 */ /* 0x000fe60003800000 */
[----:B------:R-:W-:-:S04]  /*f460*/  FMUL R11, R11, R16 ;  /* 0x000000100b0b7220 */ /* 0x000fc80000400000 */
[----:B------:R-:W-:-:S05]  /*f470*/  FFMA R11, R28, R2, R11 ;  /* 0x000000021c0b7223 */ /* 0x000fca000000000b */
[----:B------:R-:W-:-:S05]  /*f480*/  F2FP.F16.F32.PACK_AB R11, RZ, R11 ;  /* 0x0000000bff0b723e */ /* 0x000fca00000000ff */
[----:B------:R2:W-:Y:S01]  /*f490*/  @P2 STG.E.U16 desc[UR36][R8.64+0x10], R11 ;  /* 0x0000100b08002986 */ /* 0x0005e2000c101524 */
[----:B------:R-:W-:Y:S05]  /*f4a0*/  @!P3 BRA `(.L_x_297) ;  /* 0x000000000004b947 */ /* 0x000fea0003800000 */
[----:B------:R0:W5:Y:S02]  /*f4b0*/  LDG.E.LTC128B.U16 R3, desc[UR36][R6.64+0x12] ;  /* 0x0000122406037981 */ /* 0x000164000c1e1520 */
.L_x_297:
[----:B------:R-:W-:Y:S05]  /*f4c0*/  BSYNC B1 ;  /* 0x0000000000017941 */ /* 0x000fea0003800000 */
.L_x_296:
        /* <DEDUP_REMOVED lines=9> */
.L_x_299:
[----:B------:R-:W-:Y:S05]  /*f560*/  BSYNC B1 ;  /* 0x0000000000017941 */ /* 0x000fea0003800000 */
.L_x_298:
[----:B-----5:R-:W-:Y:S01]  /*f570*/  HADD2.F32 R11, -RZ, R3.H0_H0 ;  /* 0x20000003ff0b7230 */ /* 0x020fe20000004100 */
[----:B--2---:R-:W-:Y:S01]  /*f580*/  IADD3 R10, P3, R160, R8, RZ ;  /* 0x00000008a00a7210 */ /* 0x004fe20007f7e0ff */
[----:B------:R-:W-:Y:S01]  /*f590*/  BSSY B1, `(.L_x_300) ;  /* 0x0000009000017945 */ /* 0x000fe20003800000 */
[----:B------:R-:W-:Y:S02]  /*f5a0*/  ISETP.GT.AND P2, PT, R0, 0x9, P1 ;  /* 0x000000090000780c */ /* 0x000fe40000f44270 */
[----:B------:R-:W-:-:S04]  /*f5b0*/  FMUL R11, R11, R16 ;  /* 0x000000100b0b7220 */ /* 0x000fc80000400000 */
[----:B------:R-:W-:-:S05]  /*f5c0*/  FFMA R11, R30, R2, R11 ;  /* 0x000000021e0b7223 */ /* 0x000fca000000000b */
[----:B------:R-:W-:Y:S02]  /*f5d0*/  F2FP.F16.F32.PACK_AB R14, RZ, R11 ;  /* 0x0000000bff0e723e */ /* 0x000fe400000000ff */
[----:B------:R-:W-:-:S05]  /*f5e0*/  IADD3.X R11, R158, R9, RZ, P3, !PT ;  /* 0x000000099e0b7210 */ /* 0x000fca0001ffe4ff */
[----:B------:R2:W-:Y:S01]  /*f5f0*/  @P4 STG.E.U16 desc[UR36][R10.64+0x10], R14 ;  /* 0x0000100e0a004986 */ /* 0x0005e2000c101524 */
[----:B------:R-:W-:Y:S05]  /*f600*/  @!P2 BRA `(.L_x_301) ;  /* 0x000000000004a947 */ /* 0x000fea0003800000 */
[----:B------:R0:W5:Y:S02]  /*f610*/  LDG.E.LTC128B.U16 R3, desc[UR36][R12.64+0x12] ;  /* 0x000012240c037981 */ /* 0x000164000c1e1520 */
.L_x_301:
[----:B------:R-:W-:Y:S05]  /*f620*/  BSYNC B1 ;  /* 0x0000000000017941 */ /* 0x000fea0003800000 */
.L_x_300:
[----:B--2--5:R-:W-:Y:S01]  /*f630*/  HADD2.F32 R11, -RZ, R3.H0_H0 ;  /* 0x20000003ff0b7230 */ /* 0x024fe20000004100 */
[----:B------:R-:W-:Y:S01]  /*f640*/  IADD3 R160, P3, P4, R160, R4, R161 ;  /* 0x00000004a0a07210 */ /* 0x000fe20007c7e0a1 */
[----:B------:R-:W-:Y:S01]  /*f650*/  BSSY B1, `(.L_x_302) ;  /* 0x0000009000017945 */ /* 0x000fe20003800000 */
[----:B------:R-:W-:Y:S02]  /*f660*/  ISETP.GT.AND P5, PT, R0, 0x10, P0 ;  /* 0x000000100000780c */ /* 0x000fe400007a4270 */
[----:B------:R-:W-:Y:S01]  /*f670*/  FMUL R10, R11, R16 ;  /* 0x000000100b0a7220 */ /* 0x000fe20000400000 */
[----:B------:R-:W-:-:S03]  /*f680*/  IADD3.X R161, R158, R5, R165, P3, P4 ;  /* 0x000000059ea17210 */ /* 0x000fc60001fe84a5 */
[----:B------:R-:W-:-:S05]  /*f690*/  FFMA R10, R31, R2, R10 ;  /* 0x000000021f0a7223 */ /* 0x000fca000000000a */
[----:B------:R-:W-:-:S05]  /*f6a0*/  F2FP.F16.F32.PACK_AB R10, RZ, R10 ;  /* 0x0000000aff0a723e */ /* 0x000fca00000000ff */
[----:B------:R2:W-:Y:S01]  /*f6b0*/  @P2 STG.E.U16 desc[UR36][R160.64+0x12], R10 ;  /* 0x0000120aa0002986 */ /* 0x0005e2000c101524 */
[----:B------:R-:W-:Y:S05]  /*f6c0*/  @!P5 BRA `(.L_x_303) ;  /* 0x000000000004d947 */ /* 0x000fea0003800000 */
[----:B------:R0:W5:Y:S02]  /*f6d0*/  LDG.E.LTC128B.U16 R3, desc[UR36][R6.64+0x20] ;  /* 0x0000202406037981 */ /* 0x000164000c1e1520 */
.L_x_303:
[----:B------:R-:W-:Y:S05]  /*f6e0*/  BSYNC B1 ;  /* 0x0000000000017941 */ /* 0x000fea0003800000 */
.L_x_302:
[----:B-----5:R-:W-:Y:S01]  /*f6f0*/  HADD2.F32 R5, -RZ, R3.H0_H0 ;  /* 0x20000003ff057230 */ /* 0x020fe20000004100 */
        /* <DEDUP_REMOVED lines=8> */
.L_x_305:
[----:B------:R-:W-:Y:S05]  /*f780*/  BSYNC B1 ;  /* 0x0000000000017941 */ /* 0x000fea0003800000 */
.L_x_304:
[----:B0----5:R-:W-:Y:S01]  /*f790*/  HADD2.F32 R5, -RZ, R3.H0_H0 ;  /* 0x20000003ff057230 */ /* 0x021fe20000004100 */
        /* <DEDUP_REMOVED lines=8> */
.L_x_307:
[----:B------:R-:W-:Y:S05]  /*f820*/  BSYNC B1 ;  /* 0x0000000000017941 */ /* 0x000fea0003800000 */
.L_x_306:
[----:B-----5:R-:W-:Y:S01]  /*f830*/  HADD2.F32 R5, -RZ, R3.H0_H0 ;  /* 0x20000003ff057230 */ /* 0x020fe20000004100 */
[----:B------:R-:W-:Y:S01]  /*f840*/  ISETP.GT.AND P2, PT, R0, 0x11, P1 ;  /* 0x000000110000780c */ /* 0x000fe20000f44270 */
[----:B0-----:R-:W-:Y:S01]  /*f850*/  @P3 IMAD.MOV.U32 R4, RZ, RZ, R160 ;  /* 0x000000ffff043224 */ /* 0x001fe200078e00a0 */
[----:B------:R-:W-:Y:S02]  /*f860*/  BSSY B1, `(.L_x_308) ;  /* 0x0000009000017945 */ /* 0x000fe40003800000 */
[----:B------:R-:W-:-:S04]  /*f870*/  FMUL R5, R5, R16 ;  /* 0x0000001005057220 */ /* 0x000fc80000400000 */
[----:B------:R-:W-:-:S05]  /*f880*/  FFMA R5, R34, R2, R5 ;  /* 0x0000000222057223 */ /* 0x000fca0000000005 */
[----:B------:R-:W-:-:S04]  /*f890*/  F2FP.F16.F32.PACK_AB R5, RZ, R5 ;  /* 0x00000005ff05723e */ /* 0x000fc800000000ff */
[----:B--2---:R-:W-:Y:S01]  /*f8a0*/  PRMT R10, R5, 0x7610, R10 ;  /* 0x00007610050a7816 */ /* 0x004fe2000000000a */
[----:B------:R-:W-:-:S05]  /*f8b0*/  @P3 IMAD.MOV.U32 R5, RZ, RZ, R161 ;  /* 0x000000ffff053224 */ /* 0x000fca00078e00a1 */
[----:B------:R0:W-:Y:S01]  /*f8c0*/  @P3 STG.E.U16 desc[UR36][R4.64+0x20], R10 ;  /* 0x0000200a04003986 */ /* 0x0001e2000c101524 */
[----:B------:R-:W-:Y:S05]  /*f8d0*/  @!P2 BRA `(.L_x_309) ;  /* 0x000000000004a947 */ /* 0x000fea0003800000 */
[----:B------:R2:W5:Y:S02]  /*f8e0*/  LDG.E.LTC128B.U16 R3, desc[UR36][R12.64+0x22] ;  /* 0x000022240c037981 */ /* 0x000564000c1e1520 */
.L_x_309:
[----:B------:R-:W-:Y:S05]  /*f8f0*/  BSYNC B1 ;  /* 0x0000000000017941 */ /* 0x000fea0003800000 */
.L_x_308:
[----:B0----5:R-:W-:Y:S01]  /*f900*/  HADD2.F32 R5, -RZ, R3.H0_H0 ;  /* 0x20000003ff057230 */ /* 0x021fe20000004100 */
[----:B------:R-:W-:Y:S01]  /*f910*/  ISETP.GT.AND P3, PT, R0, 0x18, P0 ;  /* 0x000000180000780c */ /* 0x000fe20000764270 */
[----:B------:R-:W-:Y:S03]  /*f920*/  BSSY B1, `(.L_x_310) ;  /* 0x000000a000017945 */ /* 0x000fe60003800000 */
[----:B------:R-:W-:Y:S01]  /*f930*/  FMUL R4, R5, R16 ;  /* 0x0000001005047220 */ /* 0x000fe20000400000 */
[----:B------:R-:W-:-:S03]  /*f940*/  @P2 IMAD.MOV.U32 R5, RZ, RZ, R161 ;  /* 0x000000ffff052224 */ /* 0x000fc600078e00a1 */
[----:B------:R-:W-:-:S05]  /*f950*/  FFMA R4, R35, R2, R4 ;  /* 0x0000000223047223 */ /* 0x000fca0000000004 */
[----:B------:R-:W-:-:S04]  /*f960*/  F2FP.F16.F32.PACK_AB R4, RZ, R4 ;  /* 0x00000004ff04723e */ /* 0x000fc800000000ff */
[----:B------:R-:W-:Y:S02]  /*f970*/  PRMT R10, R4, 0x7610, R10 ;  /* 0x00007610040a7816 */ /* 0x000fe4000000000a */
[----:B------:R-:W-:-:S05]  /*f980*/  @P2 MOV R4, R160 ;  /* 0x000000a000042202 */ /* 0x000fca0000000f00 */
[----:B------:R0:W-:Y:S01]  /*f990*/  @P2 STG.E.U16 desc[UR36][R4.64+0x22], R10 ;  /* 0x0000220a04002986 */ /* 0x0001e2000c101524 */
[----:B------:R-:W-:Y:S05]  /*f9a0*/  @!P3 BRA `(.L_x_311) ;  /* 0x000000000004b947 */ /* 0x000fea0003800000 */
[----:B------:R0:W5:Y:S02]  /*f9b0*/  LDG.E.LTC128B.U16 R3, desc[UR36][R6.64+0x30] ;  /* 0x0000302406037981 */ /* 0x000164000c1e1520 */
.L_x_311:
[----:B------:R-:W-:Y:S05]  /*f9c0*/  BSYNC B1 ;  /* 0x0000000000017941 */ /* 0x000fea0003800000 */
.L_x_310:
        /* <DEDUP_REMOVED lines=9> */
.L_x_313:
[----:B------:R-:W-:Y:S05]  /*fa60*/  BSYNC B1 ;  /* 0x0000000000017941 */ /* 0x000fea0003800000 */
.L_x_312:
        /* <DEDUP_REMOVED lines=9> */
.L_x_315:
[----:B------:R-:W-:Y:S05]  /*fb00*/  BSYNC B1 ;  /* 0x0000000000017941 */ /* 0x000fea0003800000 */
.L_x_314:
[----:B-----5:R-:W-:Y:S01]  /*fb10*/  HADD2.F32 R5, -RZ, R3.H0_H0 ;  /* 0x20000003ff057230 */ /* 0x020fe20000004100 */
[----:B------:R-:W-:Y:S01]  /*fb20*/  ISETP.GT.AND P2, PT, R0, 0x19, P1 ;  /* 0x000000190000780c */ /* 0x000fe20000f44270 */
[----:B0-----:R-:W-:Y:S01]  /*fb30*/  @P3 IMAD.MOV.U32 R4, RZ, RZ, R160 ;  /* 0x000000ffff043224 */ /* 0x001fe200078e00a0 */
[----:B------:R-:W-:Y:S02]  /*fb40*/  BSSY B1, `(.L_x_316) ;  /* 0x0000009000017945 */ /* 0x000fe40003800000 */
[----:B------:R-:W-:-:S04]  /*fb50*/  FMUL R5, R5, R16 ;  /* 0x0000001005057220 */ /* 0x000fc80000400000 */
[----:B------:R-:W-:-:S05]  /*fb60*/  FFMA R5, R38, R2, R5 ;  /* 0x0000000226057223 */ /* 0x000fca0000000005 */
[----:B------:R-:W-:-:S04]  /*fb70*/  F2FP.F16.F32.PACK_AB R5, RZ, R5 ;  /* 0x00000005ff05723e */ /* 0x000fc800000000ff */
[----:B------:R-:W-:Y:S02]  /*fb80*/  PRMT R10, R5, 0x7610, R10 ;  /* 0x00007610050a7816 */ /* 0x000fe4000000000a */
[----:B------:R-:W-:-:S05]  /*fb90*/  @P3 MOV R5, R161 ;  /* 0x000000a100053202 */ /* 0x000fca0000000f00 */
[----:B------:R0:W-:Y:S01]  /*fba0*/  @P3 STG.E.U16 desc[UR36][R4.64+0x30], R10 ;  /* 0x0000300a04003986 */ /* 0x0001e2000c101524 */
[----:B------:R-:W-:Y:S05]  /*fbb0*/  @!P2 BRA `(.L_x_317) ;  /* 0x000000000004a947 */ /* 0x000fea0003800000 */
[----:B------:R0:W5:Y:S02]  /*fbc0*/  LDG.E.LTC128B.U16 R3, desc[UR36][R12.64+0x32] ;  /* 0x000032240c037981 */ /* 0x000164000c1e1520 */
.L_x_317:
[----:B------:R-:W-:Y:S05]  /*fbd0*/  BSYNC B1 ;  /* 0x0000000000017941 */ /* 0x000fea0003800000 */
.L_x_316:
[----:B0----5:R-:W-:Y:S01]  /*fbe0*/  HADD2.F32 R5, -RZ, R3.H0_H0 ;  /* 0x20000003ff057230 */ /* 0x021fe20000004100 */
[----:B------:R-:W-:Y:S01]  /*fbf0*/  ISETP.GT.AND P3, PT, R0, 0x20, P0 ;  /* 0x000000200000780c */ /* 0x000fe20000764270 */
[----:B------:R-:W-:Y:S03]  /*fc00*/  BSSY B1, `(.L_x_318) ;  /* 0x000000a000017945 */ /* 0x000fe60003800000 */
[----:B------:R-:W-:Y:S01]  /*fc10*/  FMUL R4, R5, R16 ;  /* 0x0000001005047220 */ /* 0x000fe20000400000 */
[----:B------:R-:W-:-:S03]  /*fc20*/  @P2 IMAD.MOV.U32 R5, RZ, RZ, R161 ;  /* 0x000000ffff052224 */ /* 0x000fc600078e00a1 */
[----:B------:R-:W-:-:S05]  /*fc30*/  FFMA R4, R39, R2, R4 ;  /* 0x0000000227047223 */ /* 0x000fca0000000004 */
[----:B------:R-:W-:-:S04]  /*fc40*/  F2FP.F16.F32.PACK_AB R4, RZ, R4 ;  /* 0x00000004ff04723e */ /* 0x000fc800000000ff */
[----:B------:R-:W-:Y:S01]  /*fc50*/  PRMT R10, R4, 0x7610, R10 ;  /* 0x00007610040a7816 */ /* 0x000fe2000000000a */
[----:B------:R-:W-:-:S05]  /*fc60*/  @P2 IMAD.MOV.U32 R4, RZ, RZ, R160 ;  /* 0x000000ffff042224 */ /* 0x000fca00078e00a0 */
[----:B------:R0:W-:Y:S01]  /*fc70*/  @P2 STG.E.U16 desc[UR36][R4.64+0x32], R10 ;  /* 0x0000320a04002986 */ /* 0x0001e2000c101524 */
[----:B------:R-:W-:Y:S05]  /*fc80*/  @!P3 BRA `(.L_x_319) ;  /* 0x000000000004b947 */ /* 0x000fea0003800000 */
[----:B------:R0:W5:Y:S02]  /*fc90*/  LDG.E.LTC128B.U16 R3, desc[UR36][R6.64+0x40] ;  /* 0x0000402406037981 */ /* 0x000164000c1e1520 */
.L_x_319:
[----:B------:R-:W-:Y:S05]  /*fca0*/  BSYNC B1 ;  /* 0x0000000000017941 */ /* 0x000fea0003800000 */
.L_x_318:
        /* <DEDUP_REMOVED lines=9> */
.L_x_321:
[----:B------:R-:W-:Y:S05]  /*fd40*/  BSYNC B1 ;  /* 0x0000000000017941 */ /* 0x000fea0003800000 */
.L_x_320:
        /* <DEDUP_REMOVED lines=9> */
.L_x_323:
[----:B------:R-:W-:Y:S05]  /*fde0*/  BSYNC B1 ;  /* 0x0000000000017941 */ /* 0x000fea0003800000 */
.L_x_322:
[----:B-----5:R-:W-:Y:S01]  /*fdf0*/  HADD2.F32 R5, -RZ, R3.H0_H0 ;  /* 0x20000003ff057230 */ /* 0x020fe20000004100 */
[----:B0-----:R-:W-:Y:S01]  /*fe00*/  @P3 MOV R4, R160 ;  /* 0x000000a000043202 */ /* 0x001fe20000000f00 */
[----:B------:R-:W-:Y:S01]  /*fe10*/  BSSY B1, `(.L_x_324) ;  /* 0x000000a000017945 */ /* 0x000fe20003800000 */
[----:B------:R-:W-:Y:S02]  /*fe20*/  ISETP.GT.AND P2, PT, R0, 0x21, P1 ;  /* 0x000000210000780c */ /* 0x000fe40000f44270 */
[----:B------:R-:W-:-:S04]  /*fe30*/  FMUL R5, R5, R16 ;  /* 0x0000001005057220 */ /* 0x000fc80000400000 */
[----:B------:R-:W-:-:S05]  /*fe40*/  FFMA R5, R42, R2, R5 ;  /* 0x000000022a057223 */ /* 0x000fca0000000005 */
[----:B------:R-:W-:-:S04]  /*fe50*/  F2FP.F16.F32.PACK_AB R5, RZ, R5 ;  /* 0x00000005ff05723e */ /* 0x000fc800000000ff */
[----:B------:R-:W-:Y:S01]  /*fe60*/  PRMT R10, R5, 0x7610, R10 ;  /* 0x00007610050a7816 */ /* 0x000fe2000000000a */
[----:B------:R-:W-:-:S05]  /*fe70*/  @P3 IMAD.MOV.U32 R5, RZ, RZ, R161 ;  /* 0x000000ffff053224 */ /* 0x000fca00078e00a1 */
[----:B------:R0:W-:Y:S01]  /*fe80*/  @P3 STG.E.U16 desc[UR36][R4.64+0x40], R10 ;  /* 0x0000400a04003986 */ /* 0x0001e2000c101524 */
[----:B------:R-:W-:Y:S05]  /*fe90*/  @!P2 BRA `(.L_x_325) ;  /* 0x000000000004a947 */ /* 0x000fea0003800000 */
[----:B------:R0:W5:Y:S02]  /*fea0*/  LDG.E.LTC128B.U16 R3, desc[UR36][R12.64+0x42] ;  /* 0x000042240c037981 */ /* 0x000164000c1e1520 */
.L_x_325:
[----:B------:R-:W-:Y:S05]  /*feb0*/  BSYNC B1 ;  /* 0x0000000000017941 */ /* 0x000fea0003800000 */
.L_x_324:
[----:B0----5:R-:W-:Y:S01]  /*fec0*/  HADD2.F32 R5, -RZ, R3.H0_H0 ;  /* 0x20000003ff057230 */ /* 0x021fe20000004100 */
[----:B------:R-:W-:Y:S01]  /*fed0*/  ISETP.GT.AND P3, PT, R0, 0x28, P0 ;  /* 0x000000280000780c */ /* 0x000fe20000764270 */
[----:B------:R-:W-:Y:S03]  /*fee0*/  BSSY B1, `(.L_x_326) ;  /* 0x000000a000017945 */ /* 0x000fe60003800000 */
[----:B------:R-:W-:Y:S01]  /*fef0*/  FMUL R4, R5, R16 ;  /* 0x0000001005047220 */ /* 0x000fe20000400000 */
[----:B------:R-:W-:-:S03]  /*ff00*/  @P2 MOV R5, R161 ;  /* 0x000000a100052202 */ /* 0x000fc60000000f00 */
[----:B------:R-:W-:-:S05]  /*ff10*/  FFMA R4, R43, R2, R4 ;  /* 0x000000022b047223 */ /* 0x000fca0000000004 */
[----:B------:R-:W-:-:S04]  /*ff20*/  F2FP.F16.F32.PACK_AB R4, RZ, R4 ;  /* 0x00000004ff04723e */ /* 0x000fc800000000ff */
[----:B------:R-:W-:Y:S01]  /*ff30*/  PRMT R10, R4, 0x7610, R10 ;  /* 0x00007610040a7816 */ /* 0x000fe2000000000a */
[----:B------:R-:W-:-:S05]  /*ff40*/  @P2 IMAD.MOV.U32 R4, RZ, RZ, R160 ;  /* 0x000000ffff042224 */ /* 0x000fca00078e00a0 */
[----:B------:R0:W-:Y:S01]  /*ff50*/  @P2 STG.E.U16 desc[UR36][R4.64+0x42], R10 ;  /* 0x0000420a04002986 */ /* 0x0001e2000c101524 */
[----:B------:R-:W-:Y:S05]  /*ff60*/  @!P3 BRA `(.L_x_327) ;  /* 0x000000000004b947 */ /* 0x000fea0003800000 */
[----:B------:R0:W5:Y:S02]  /*ff70*/  LDG.E.LTC128B.U16 R3, desc[UR36][R6.64+0x50] ;  /* 0x0000502406037981 */ /* 0x000164000c1e1520 */
.L_x_327:
[----:B------:R-:W-:Y:S05]  /*ff80*/  BSYNC B1 ;  /* 0x0000000000017941 */ /* 0x000fea0003800000 */
.L_x_326:
        /* <DEDUP_REMOVED lines=9> */
.L_x_329:
[----:B------:R-:W-:Y:S05]  /*10020*/  BSYNC B1 ;  /* 0x0000000000017941 */ /* 0x000fea0003800000 */
.L_x_328:
        /* <DEDUP_REMOVED lines=9> */
.L_x_331:
[----:B------:R-:W-:Y:S05]  /*100c0*/  BSYNC B1 ;  /* 0x0000000000017941 */ /* 0x000fea0003800000 */
.L_x_330:
[----:B-----5:R-:W-:Y:S01]  /*100d0*/  HADD2.F32 R5, -RZ, R3.H0_H0 ;  /* 0x20000003ff057230 */ /* 0x020fe20000004100 */
[----:B------:R-:W-:Y:S01]  /*100e0*/  ISETP.GT.AND P2, PT, R0, 0x29, P1 ;  /* 0x000000290000780c */ /* 0x000fe20000f44270 */
[----:B0-----:R-:W-:Y:S01]  /*100f0*/  @P3 IMAD.MOV.U32 R4, RZ, RZ, R160 ;  /* 0x000000ffff043224 */ /* 0x001fe200078e00a0 */
[----:B------:R-:W-:Y:S02]  /*10100*/  BSSY B1, `(.L_x_332) ;  /* 0x0000009000017945 */ /* 0x000fe40003800000 */
        /* <DEDUP_REMOVED lines=8> */
.L_x_333:
[----:B------:R-:W-:Y:S05]  /*10190*/  BSYNC B1 ;  /* 0x0000000000017941 */ /* 0x000fea0003800000 */
.L_x_332:
        /* <DEDUP_REMOVED lines=12> */
.L_x_335:
[----:B------:R-:W-:Y:S05]  /*10260*/  BSYNC B1 ;  /* 0x0000000000017941 */ /* 0x000fea0003800000 */
.L_x_334:
        /* <DEDUP_REMOVED lines=9> */
.L_x_337:
[----:B------:R-:W-:Y:S05]  /*10300*/  BSYNC B1 ;  /* 0x0000000000017941 */ /* 0x000fea0003800000 */
.L_x_336:
        /* <DEDUP_REMOVED lines=9> */
.L_x_339:
[----:B------:R-:W-:Y:S05]  /*103a0*/  BSYNC B1 ;  /* 0x0000000000017941 */ /* 0x000fea0003800000 */
.L_x_338:
        /* <DEDUP_REMOVED lines=12> */
.L_x_341:
[----:B------:R-:W-:Y:S05]  /*10470*/  BSYNC B1 ;  /* 0x0000000000017941 */ /* 0x000fea0003800000 */
.L_x_340:
        /* <DEDUP_REMOVED lines=12> */
.L_x_343:
[----:B------:R-:W-:Y:S05]  /*10540*/  BSYNC B1 ;  /* 0x0000000000017941 */ /* 0x000fea0003800000 */
.L_x_342:
        /* <DEDUP_REMOVED lines=9> */
.L_x_345:
[----:B------:R-:W-:Y:S05]  /*105e0*/  BSYNC B1 ;  /* 0x0000000000017941 */ /* 0x000fea0003800000 */
.L_x_344:
        /* <DEDUP_REMOVED lines=9> */
.L_x_347:
[----:B------:R-:W-:Y:S05]  /*10680*/  BSYNC B1 ;  /* 0x0000000000017941 */ /* 0x000fea0003800000 */
.L_x_346:
        /* <DEDUP_REMOVED lines=12> */
.L_x_349:
[----:B------:R-:W-:Y:S05]  /*10750*/  BSYNC B1 ;  /* 0x0000000000017941 */ /* 0x000fea0003800000 */
.L_x_348:
        /* <DEDUP_REMOVED lines=12> */
.L_x_351:
[----:B------:R-:W-:Y:S05]  /*10820*/  BSYNC B1 ;  /* 0x0000000000017941 */ /* 0x000fea0003800000 */
.L_x_350:
        /* <DEDUP_REMOVED lines=9> */
.L_x_353:
[----:B------:R-:W-:Y:S05]  /*108c0*/  BSYNC B1 ;  /* 0x0000000000017941 */ /* 0x000fea0003800000 */
.L_x_352:
        /* <DEDUP_REMOVED lines=9> */
.L_x_355:
[----:B------:R-:W-:Y:S05]  /*10960*/  BSYNC B1 ;  /* 0x0000000000017941 */ /* 0x000fea0003800000 */
.L_x_354:
        /* <DEDUP_REMOVED lines=12> */
.L_x_357:
[----:B------:R-:W-:Y:S05]  /*10a30*/  BSYNC B1 ;  /* 0x0000000000017941 */ /* 0x000fea0003800000 */
.L_x_356:
        /* <DEDUP_REMOVED lines=12> */
.L_x_359:
[----:B------:R-:W-:Y:S05]  /*10b00*/  BSYNC B1 ;  /* 0x0000000000017941 */ /* 0x000fea0003800000 */
.L_x_358:
        /* <DEDUP_REMOVED lines=9> */
.L_x_361:
[----:B------:R-:W-:Y:S05]  /*10ba0*/  BSYNC B1 ;  /* 0x0000000000017941 */ /* 0x000fea0003800000 */
.L_x_360:
        /* <DEDUP_REMOVED lines=9> */
.L_x_363:
[----:B------:R-:W-:Y:S05]  /*10c40*/  BSYNC B1 ;  /* 0x0000000000017941 */ /* 0x000fea0003800000 */
.L_x_362:
        /* <DEDUP_REMOVED lines=12> */
.L_x_365:
[----:B------:R-:W-:Y:S05]  /*10d10*/  BSYNC B1 ;  /* 0x0000000000017941 */ /* 0x000fea0003800000 */
.L_x_364:
        /* <DEDUP_REMOVED lines=12> */
.L_x_367:
[----:B------:R-:W-:Y:S05]  /*10de0*/  BSYNC B1 ;  /* 0x0000000000017941 */ /* 0x000fea0003800000 */
.L_x_366:
        /* <DEDUP_REMOVED lines=9> */
.L_x_369:
[----:B------:R-:W-:Y:S05]  /*10e80*/  BSYNC B1 ;  /* 0x0000000000017941 */ /* 0x000fea0003800000 */
.L_x_368:
        /* <DEDUP_REMOVED lines=9> */
.L_x_371:
[----:B------:R-:W-:Y:S05]  /*10f20*/  BSYNC B1 ;  /* 0x0000000000017941 */ /* 0x000fea0003800000 */
.L_x_370:
        /* <DEDUP_REMOVED lines=12> */
.L_x_373:
[----:B------:R-:W-:Y:S05]  /*10ff0*/  BSYNC B1 ;  /* 0x0000000000017941 */ /* 0x000fea0003800000 */
.L_x_372:
        /* <DEDUP_REMOVED lines=12> */
.L_x_375:
[----:B------:R-:W-:Y:S05]  /*110c0*/  BSYNC B1 ;  /* 0x0000000000017941 */ /* 0x000fea0003800000 */
.L_x_374:
        /* <DEDUP_REMOVED lines=9> */
.L_x_377:
[----:B------:R-:W-:Y:S05]  /*11160*/  BSYNC B1 ;  /* 0x0000000000017941 */ /* 0x000fea0003800000 */
.L_x_376:
        /* <DEDUP_REMOVED lines=9> */
.L_x_379:
[----:B------:R-:W-:Y:S05]  /*11200*/  BSYNC B1 ;  /* 0x0000000000017941 */ /* 0x000fea0003800000 */
.L_x_378:
        /* <DEDUP_REMOVED lines=12> */
.L_x_381:
[----:B------:R-:W-:Y:S05]  /*112d0*/  BSYNC B1 ;  /* 0x0000000000017941 */ /* 0x000fea0003800000 */
.L_x_380:
        /* <DEDUP_REMOVED lines=12> */
.L_x_383:
[----:B------:R-:W-:Y:S05]  /*113a0*/  BSYNC B1 ;  /* 0x0000000000017941 */ /* 0x000fea0003800000 */
.L_x_382:
        /* <DEDUP_REMOVED lines=9> */
.L_x_385:
[----:B------:R-:W-:Y:S05]  /*11440*/  BSYNC B1 ;  /* 0x0000000000017941 */ /* 0x000fea0003800000 */
.L_x_384:
        /* <DEDUP_REMOVED lines=9> */
.L_x_387:
[----:B------:R-:W-:Y:S05]  /*114e0*/  BSYNC B1 ;  /* 0x0000000000017941 */ /* 0x000fea0003800000 */
.L_x_386:
        /* <DEDUP_REMOVED lines=12> */
.L_x_389:
[----:B------:R-:W-:Y:S05]  /*115b0*/  BSYNC B1 ;  /* 0x0000000000017941 */ /* 0x000fea0003800000 */
.L_x_388:
        /* <DEDUP_REMOVED lines=12> */
.L_x_391:
[----:B------:R-:W-:Y:S05]  /*11680*/  BSYNC B1 ;  /* 0x0000000000017941 */ /* 0x000fea0003800000 */
.L_x_390:
        /* <DEDUP_REMOVED lines=9> */
.L_x_393:
[----:B------:R-:W-:Y:S05]  /*11720*/  BSYNC B1 ;  /* 0x0000000000017941 */ /* 0x000fea0003800000 */
.L_x_392:
        /* <DEDUP_REMOVED lines=9> */
.L_x_395:
[----:B------:R-:W-:Y:S05]  /*117c0*/  BSYNC B1 ;  /* 0x0000000000017941 */ /* 0x000fea0003800000 */
.L_x_394:
        /* <DEDUP_REMOVED lines=12> */
.L_x_397:
[----:B------:R-:W-:Y:S05]  /*11890*/  BSYNC B1 ;  /* 0x0000000000017941 */ /* 0x000fea0003800000 */
.L_x_396:
        /* <DEDUP_REMOVED lines=12> */
.L_x_399:
[----:B------:R-:W-:Y:S05]  /*11960*/  BSYNC B1 ;  /* 0x0000000000017941 */ /* 0x000fea0003800000 */
.L_x_398:
        /* <DEDUP_REMOVED lines=9> */
.L_x_401:
[----:B------:R-:W-:Y:S05]  /*11a00*/  BSYNC B1 ;  /* 0x0000000000017941 */ /* 0x000fea0003800000 */
.L_x_400:
        /* <DEDUP_REMOVED lines=9> */
.L_x_403:
[----:B------:R-:W-:Y:S05]  /*11aa0*/  BSYNC B1 ;  /* 0x0000000000017941 */ /* 0x000fea0003800000 */
.L_x_402:
        /* <DEDUP_REMOVED lines=12> */
.L_x_405:
[----:B------:R-:W-:Y:S05]  /*11b70*/  BSYNC B1 ;  /* 0x0000000000017941 */ /* 0x000fea0003800000 */
.L_x_404:
        /* <DEDUP_REMOVED lines=12> */
.L_x_407:
[----:B------:R-:W-:Y:S05]  /*11c40*/  BSYNC B1 ;  /* 0x0000000000017941 */ /* 0x000fea0003800000 */
.L_x_406:
        /* <DEDUP_REMOVED lines=9> */
.L_x_409:
[----:B------:R-:W-:Y:S05]  /*11ce0*/  BSYNC B1 ;  /* 0x0000000000017941 */ /* 0x000fea0003800000 */
.L_x_408:
        /* <DEDUP_REMOVED lines=9> */
.L_x_411:
[----:B------:R-:W-:Y:S05]  /*11d80*/  BSYNC B1 ;  /* 0x0000000000017941 */ /* 0x000fea0003800000 */
.L_x_410:
        /* <DEDUP_REMOVED lines=12> */
.L_x_413:
[----:B------:R-:W-:Y:S05]  /*11e50*/  BSYNC B1 ;  /* 0x0000000000017941 */ /* 0x000fea0003800000 */
.L_x_412:
        /* <DEDUP_REMOVED lines=12> */
.L_x_415:
[----:B------:R-:W-:Y:S05]  /*11f20*/  BSYNC B1 ;  /* 0x0000000000017941 */ /* 0x000fea0003800000 */
.L_x_414:
        /* <DEDUP_REMOVED lines=9> */
.L_x_417:
[----:B------:R-:W-:Y:S05]  /*11fc0*/  BSYNC B1 ;  /* 0x0000000000017941 */ /* 0x000fea0003800000 */
.L_x_416:
        /* <DEDUP_REMOVED lines=9> */
.L_x_419:
[----:B------:R-:W-:Y:S05]  /*12060*/  BSYNC B1 ;  /* 0x0000000000017941 */ /* 0x000fea0003800000 */
.L_x_418:
        /* <DEDUP_REMOVED lines=12> */
.L_x_421:
[----:B------:R-:W-:Y:S05]  /*12130*/  BSYNC B1 ;  /* 0x0000000000017941 */ /* 0x000fea0003800000 */
.L_x_420:
        /* <DEDUP_REMOVED lines=12> */
.L_x_423:
[----:B------:R-:W-:Y:S05]  /*12200*/  BSYNC B1 ;  /* 0x0000000000017941 */ /* 0x000fea0003800000 */
.L_x_422:
        /* <DEDUP_REMOVED lines=9> */
.L_x_425:
[----:B------:R-:W-:Y:S05]  /*122a0*/  BSYNC B1 ;  /* 0x0000000000017941 */ /* 0x000fea0003800000 */
.L_x_424:
        /* <DEDUP_REMOVED lines=9> */
.L_x_427:
[----:B------:R-:W-:Y:S05]  /*12340*/  BSYNC B1 ;  /* 0x0000000000017941 */ /* 0x000fea0003800000 */
.L_x_426:
        /* <DEDUP_REMOVED lines=12> */
.L_x_429:
[----:B------:R-:W-:Y:S05]  /*12410*/  BSYNC B1 ;  /* 0x0000000000017941 */ /* 0x000fea0003800000 */
.L_x_428:
        /* <DEDUP_REMOVED lines=12> */
.L_x_431:
[----:B------:R-:W-:Y:S05]  /*124e0*/  BSYNC B1 ;  /* 0x0000000000017941 */ /* 0x000fea0003800000 */
.L_x_430:
        /* <DEDUP_REMOVED lines=9> */
.L_x_433:
[----:B------:R-:W-:Y:S05]  /*12580*/  BSYNC B1 ;  /* 0x0000000000017941 */ /* 0x000fea0003800000 */
.L_x_432:
        /* <DEDUP_REMOVED lines=9> */
.L_x_435:
[----:B------:R-:W-:Y:S05]  /*12620*/  BSYNC B1 ;  /* 0x0000000000017941 */ /* 0x000fea0003800000 */
.L_x_434:
        /* <DEDUP_REMOVED lines=12> */
.L_x_437:
[----:B------:R-:W-:Y:S05]  /*126f0*/  BSYNC B1 ;  /* 0x0000000000017941 */ /* 0x000fea0003800000 */
.L_x_436:
        /* <DEDUP_REMOVED lines=12> */
.L_x_439:
[----:B------:R-:W-:Y:S05]  /*127c0*/  BSYNC B1 ;  /* 0x0000000000017941 */ /* 0x000fea0003800000 */
.L_x_438:
        /* <DEDUP_REMOVED lines=9> */
.L_x_441:
[----:B------:R-:W-:Y:S05]  /*12860*/  BSYNC B1 ;  /* 0x0000000000017941 */ /* 0x000fea0003800000 */
.L_x_440:
        /* <DEDUP_REMOVED lines=9> */
.L_x_443:
[----:B------:R-:W-:Y:S05]  /*12900*/  BSYNC B1 ;  /* 0x0000000000017941 */ /* 0x000fea0003800000 */
.L_x_442:
        /* <DEDUP_REMOVED lines=12> */
.L_x_445:
[----:B------:R-:W-:Y:S05]  /*129d0*/  BSYNC B1 ;  /* 0x0000000000017941 */ /* 0x000fea0003800000 */
.L_x_444:
        /* <DEDUP_REMOVED lines=12> */
.L_x_447:
[----:B------:R-:W-:Y:S05]  /*12aa0*/  BSYNC B1 ;  /* 0x0000000000017941 */ /* 0x000fea0003800000 */
.L_x_446:
        /* <DEDUP_REMOVED lines=9> */
.L_x_449:
[----:B------:R-:W-:Y:S05]  /*12b40*/  BSYNC B1 ;  /* 0x0000000000017941 */ /* 0x000fea0003800000 */
.L_x_448:
        /* <DEDUP_REMOVED lines=9> */
.L_x_451:
[----:B------:R-:W-:Y:S05]  /*12be0*/  BSYNC B1 ;  /* 0x0000000000017941 */ /* 0x000fea0003800000 */
.L_x_450:
        /* <DEDUP_REMOVED lines=12> */
.L_x_453:
[----:B------:R-:W-:Y:S05]  /*12cb0*/  BSYNC B1 ;  /* 0x0000000000017941 */ /* 0x000fea0003800000 */
.L_x_452:
        /* <DEDUP_REMOVED lines=12> */
.L_x_455:
[----:B------:R-:W-:Y:S05]  /*12d80*/  BSYNC B1 ;  /* 0x0000000000017941 */ /* 0x000fea0003800000 */
.L_x_454:
        /* <DEDUP_REMOVED lines=9> */
.L_x_457:
[----:B------:R-:W-:Y:S05]  /*12e20*/  BSYNC B1 ;  /* 0x0000000000017941 */ /* 0x000fea0003800000 */
.L_x_456:
        /* <DEDUP_REMOVED lines=9> */
.L_x_459:
[----:B------:R-:W-:Y:S05]  /*12ec0*/  BSYNC B1 ;  /* 0x0000000000017941 */ /* 0x000fea0003800000 */
.L_x_458:
        /* <DEDUP_REMOVED lines=12> */
.L_x_461:
[----:B------:R-:W-:Y:S05]  /*12f90*/  BSYNC B1 ;  /* 0x0000000000017941 */ /* 0x000fea0003800000 */
.L_x_460:
        /* <DEDUP_REMOVED lines=12> */
.L_x_463:
[----:B------:R-:W-:Y:S05]  /*13060*/  BSYNC B1 ;  /* 0x0000000000017941 */ /* 0x000fea0003800000 */
.L_x_462:
        /* <DEDUP_REMOVED lines=9> */
.L_x_465:
[----:B------:R-:W-:Y:S05]  /*13100*/  BSYNC B1 ;  /* 0x0000000000017941 */ /* 0x000fea0003800000 */
.L_x_464:
        /* <DEDUP_REMOVED lines=9> */
.L_x_467:
[----:B------:R-:W-:Y:S05]  /*131a0*/  BSYNC B1 ;  /* 0x0000000000017941 */ /* 0x000fea0003800000 */
.L_x_466:
        /* <DEDUP_REMOVED lines=12> */
.L_x_469:
[----:B------:R-:W-:Y:S05]  /*13270*/  BSYNC B1 ;  /* 0x0000000000017941 */ /* 0x000fea0003800000 */
.L_x_468:
        /* <DEDUP_REMOVED lines=12> */
.L_x_471:
[----:B------:R-:W-:Y:S05]  /*13340*/  BSYNC B1 ;  /* 0x0000000000017941 */ /* 0x000fea0003800000 */
.L_x_470:
        /* <DEDUP_REMOVED lines=9> */
.L_x_473:
[----:B------:R-:W-:Y:S05]  /*133e0*/  BSYNC B1 ;  /* 0x0000000000017941 */ /* 0x000fea0003800000 */
.L_x_472:
        /* <DEDUP_REMOVED lines=9> */
.L_x_475:
[----:B------:R-:W-:Y:S05]  /*13480*/  BSYNC B1 ;  /* 0x0000000000017941 */ /* 0x000fea0003800000 */
.L_x_474:
        /* <DEDUP_REMOVED lines=12> */
.L_x_477:
[----:B------:R-:W-:Y:S05]  /*13550*/  BSYNC B1 ;  /* 0x0000000000017941 */ /* 0x000fea0003800000 */
.L_x_476:
        /* <DEDUP_REMOVED lines=12> */
.L_x_479:
[----:B------:R-:W-:Y:S05]  /*13620*/  BSYNC B1 ;  /* 0x0000000000017941 */ /* 0x000fea0003800000 */
.L_x_478:
        /* <DEDUP_REMOVED lines=9> */
.L_x_481:
[----:B------:R-:W-:Y:S05]  /*136c0*/  BSYNC B1 ;  /* 0x0000000000017941 */ /* 0x000fea0003800000 */
.L_x_480:
        /* <DEDUP_REMOVED lines=9> */
.L_x_483:
[----:B------:R-:W-:Y:S05]  /*13760*/  BSYNC B1 ;  /* 0x0000000000017941 */ /* 0x000fea0003800000 */
.L_x_482:
        /* <DEDUP_REMOVED lines=12> */
.L_x_485:
[----:B------:R-:W-:Y:S05]  /*13830*/  BSYNC B1 ;  /* 0x0000000000017941 */ /* 0x000fea0003800000 */
.L_x_484:
        /* <DEDUP_REMOVED lines=12> */
.L_x_487:
[----:B------:R-:W-:Y:S05]  /*13900*/  BSYNC B1 ;  /* 0x0000000000017941 */ /* 0x000fea0003800000 */
.L_x_486:
        /* <DEDUP_REMOVED lines=9> */
.L_x_489:
[----:B------:R-:W-:Y:S05]  /*139a0*/  BSYNC B1 ;  /* 0x0000000000017941 */ /* 0x000fea0003800000 */
.L_x_488:
        /* <DEDUP_REMOVED lines=9> */
.L_x_491:
[----:B------:R-:W-:Y:S05]  /*13a40*/  BSYNC B1 ;  /* 0x0000000000017941 */ /* 0x000fea0003800000 */
.L_x_490:
        /* <DEDUP_REMOVED lines=12> */
.L_x_493:
[----:B------:R-:W-:Y:S05]  /*13b10*/  BSYNC B1 ;  /* 0x0000000000017941 */ /* 0x000fea0003800000 */
.L_x_492:
        /* <DEDUP_REMOVED lines=12> */
.L_x_495:
[----:B------:R-:W-:Y:S05]  /*13be0*/  BSYNC B1 ;  /* 0x0000000000017941 */ /* 0x000fea0003800000 */
.L_x_494:
        /* <DEDUP_REMOVED lines=9> */
.L_x_497:
[----:B------:R-:W-:Y:S05]  /*13c80*/  BSYNC B1 ;  /* 0x0000000000017941 */ /* 0x000fea0003800000 */
.L_x_496:
        /* <DEDUP_REMOVED lines=9> */
.L_x_499:
[----:B------:R-:W-:Y:S05]  /*13d20*/  BSYNC B1 ;  /* 0x0000000000017941 */ /* 0x000fea0003800000 */
.L_x_498:
        /* <DEDUP_REMOVED lines=12> */
.L_x_501:
[----:B------:R-:W-:Y:S05]  /*13df0*/  BSYNC B1 ;  /* 0x0000000000017941 */ /* 0x000fea0003800000 */
.L_x_500:
        /* <DEDUP_REMOVED lines=12> */
.L_x_503:
[----:B------:R-:W-:Y:S05]  /*13ec0*/  BSYNC B1 ;  /* 0x0000000000017941 */ /* 0x000fea0003800000 */
.L_x_502:
        /* <DEDUP_REMOVED lines=9> */
.L_x_505:
[----:B------:R-:W-:Y:S05]  /*13f60*/  BSYNC B1 ;  /* 0x0000000000017941 */ /* 0x000fea0003800000 */
.L_x_504:
        /* <DEDUP_REMOVED lines=9> */
.L_x_507:
[----:B------:R-:W-:Y:S05]  /*14000*/  BSYNC B1 ;  /* 0x0000000000017941 */ /* 0x000fea0003800000 */
.L_x_506:
        /* <DEDUP_REMOVED lines=12> */
.L_x_509:
[----:B------:R-:W-:Y:S05]  /*140d0*/  BSYNC B1 ;  /* 0x0000000000017941 */ /* 0x000fea0003800000 */
.L_x_508:
        /* <DEDUP_REMOVED lines=12> */
.L_x_511:
[----:B------:R-:W-:Y:S05]  /*141a0*/  BSYNC B1 ;  /* 0x0000000000017941 */ /* 0x000fea0003800000 */
.L_x_510:
        /* <DEDUP_REMOVED lines=9> */
.L_x_513:
[----:B------:R-:W-:Y:S05]  /*14240*/  BSYNC B1 ;  /* 0x0000000000017941 */ /* 0x000fea0003800000 */
.L_x_512:
        /* <DEDUP_REMOVED lines=9> */
.L_x_515:
[----:B------:R-:W-:Y:S05]  /*142e0*/  BSYNC B1 ;  /* 0x0000000000017941 */ /* 0x000fea0003800000 */
.L_x_514:
        /* <DEDUP_REMOVED lines=12> */
.L_x_517:
[----:B------:R-:W-:Y:S05]  /*143b0*/  BSYNC B1 ;  /* 0x0000000000017941 */ /* 0x000fea0003800000 */
.L_x_516:
        /* <DEDUP_REMOVED lines=12> */
.L_x_519:
[----:B------:R-:W-:Y:S05]  /*14480*/  BSYNC B1 ;  /* 0x0000000000017941 */ /* 0x000fea0003800000 */
.L_x_518:
        /* <DEDUP_REMOVED lines=9> */
.L_x_521:
[----:B------:R-:W-:Y:S05]  /*14520*/  BSYNC B1 ;  /* 0x0000000000017941 */ /* 0x000fea0003800000 */
.L_x_520:
        /* <DEDUP_REMOVED lines=9> */
.L_x_523:
[----:B------:R-:W-:Y:S05]  /*145c0*/  BSYNC B1 ;  /* 0x0000000000017941 */ /* 0x000fea0003800000 */
.L_x_522:
        /* <DEDUP_REMOVED lines=12> */
.L_x_525:
[----:B------:R-:W-:Y:S05]  /*14690*/  BSYNC B1 ;  /* 0x0000000000017941 */ /* 0x000fea0003800000 */
.L_x_524:
        /* <DEDUP_REMOVED lines=12> */
.L_x_527:
[----:B------:R-:W-:Y:S05]  /*14760*/  BSYNC B1 ;  /* 0x0000000000017941 */ /* 0x000fea0003800000 */
.L_x_526:
        /* <DEDUP_REMOVED lines=9> */
.L_x_529:
[----:B------:R-:W-:Y:S05]  /*14800*/  BSYNC B1 ;  /* 0x0000000000017941 */ /* 0x000fea0003800000 */
.L_x_528:
        /* <DEDUP_REMOVED lines=9> */
.L_x_531:
[----:B------:R-:W-:Y:S05]  /*148a0*/  BSYNC B1 ;  /* 0x0000000000017941 */ /* 0x000fea0003800000 */
.L_x_530:
        /* <DEDUP_REMOVED lines=12> */
.L_x_533:
[----:B------:R-:W-:Y:S05]  /*14970*/  BSYNC B1 ;  /* 0x0000000000017941 */ /* 0x000fea0003800000 */
.L_x_532:
        /* <DEDUP_REMOVED lines=12> */
.L_x_535:
[----:B------:R-:W-:Y:S05]  /*14a40*/  BSYNC B1 ;  /* 0x0000000000017941 */ /* 0x000fea0003800000 */
.L_x_534:
        /* <DEDUP_REMOVED lines=9> */
.L_x_537:
[----:B------:R-:W-:Y:S05]  /*14ae0*/  BSYNC B1 ;  /* 0x0000000000017941 */ /* 0x000fea0003800000 */
.L_x_536:
        /* <DEDUP_REMOVED lines=9> */
.L_x_539:
[----:B------:R-:W-:Y:S05]  /*14b80*/  BSYNC B1 ;  /* 0x0000000000017941 */ /* 0x000fea0003800000 */
.L_x_538:
[----:B-----5:R-:W-:Y:S01]  /*14b90*/  HADD2.F32 R5, -RZ, R3.H0_H0 ;  /* 0x20000003ff057230 */ /* 0x020fe20000004100 */
[----:B0-----:R-:W-:Y:S01]  /*14ba0*/  @P2 MOV R4, R160 ;  /* 0x000000a000042202 */ /* 0x001fe20000000f00 */
[----:B------:R-:W-:Y:S01]  /*14bb0*/  BSSY B1, `(.L_x_540) ;  /* 0x000000a000017945 */ /* 0x000fe20003800000 */
[----:B------:R-:W-:Y:S02]  /*14bc0*/  ISETP.GT.AND P1, PT, R0, 0xf9, P1 ;  /* 0x000000f90000780c */ /* 0x000fe40000f24270 */
[----:B------:R-:W-:-:S04]  /*14bd0*/  FMUL R5, R5, R16 ;  /* 0x0000001005057220 */ /* 0x000fc80000400000 */
[----:B------:R-:W-:-:S05]  /*14be0*/  FFMA R5, R150, R2, R5 ;  /* 0x0000000296057223 */ /* 0x000fca0000000005 */
[----:B------:R-:W-:-:S04]  /*14bf0*/  F2FP.F16.F32.PACK_AB R5, RZ, R5 ;  /* 0x00000005ff05723e */ /* 0x000fc800000000ff */
[----:B-1--4-:R-:W-:Y:S01]  /*14c00*/  PRMT R6, R5, 0x7610, R6 ;  /* 0x0000761005067816 */ /* 0x012fe20000000006 */
[----:B------:R-:W-:-:S05]  /*14c10*/  @P2 IMAD.MOV.U32 R5, RZ, RZ, R161 ;  /* 0x000000ffff052224 */ /* 0x000fca00078e00a1 */
[----:B------:R0:W-:Y:S01]  /*14c20*/  @P2 STG.E.U16 desc[UR36][R4.64+0x1f0], R6 ;  /* 0x0001f00604002986 */ /* 0x0001e2000c101524 */
[----:B------:R-:W-:Y:S05]  /*14c30*/  @!P1 BRA `(.L_x_541) ;  /* 0x0000000000049947 */ /* 0x000fea0003800000 */
[----:B------:R1:W5:Y:S02]  /*14c40*/  LDG.E.LTC128B.U16 R3, desc[UR36][R12.64+0x1f2] ;  /* 0x0001f2240c037981 */ /* 0x000364000c1e1520 */
.L_x_541:
[----:B------:R-:W-:Y:S05]  /*14c50*/  BSYNC B1 ;  /* 0x0000000000017941 */ /* 0x000fea0003800000 */
.L_x_540:
[----:B------:R-:W-:Y:S05]  /*14c60*/  @!P1 BRA `(.L_x_542) ;  /* 0x0000004c00b09947 */ /* 0x000fea0003800000 */
[----:B-----5:R-:W-:-:S05]  /*14c70*/  HADD2.F32 R3, -RZ, R3.H0_H0 ;  /* 0x20000003ff037230 */ /* 0x020fca0000004100 */
[----:B------:R-:W-:-:S04]  /*14c80*/  FMUL R0, R3, R16 ;  /* 0x0000001003007220 */ /* 0x000fc80000400000 */
[----:B------:R-:W-:-:S05]  /*14c90*/  FFMA R0, R151, R2, R0 ;  /* 0x0000000297007223 */ /* 0x000fca0000000000 */
[----:B------:R-:W-:-:S05]  /*14ca0*/  F2FP.F16.F32.PACK_AB R0, RZ, R0 ;  /* 0x00000000ff00723e */ /* 0x000fca00000000ff */
[----:B------:R4:W-:Y:S01]  /*14cb0*/  STG.E.U16 desc[UR36][R160.64+0x1f2], R0 ;  /* 0x0001f200a0007986 */ /* 0x0009e2000c101524 */
[----:B------:R-:W-:Y:S05]  /*14cc0*/  BRA `(.L_x_542) ;  /* 0x0000004c00987947 */ /* 0x000fea0003800000 */
.L_x_35:
[----:B------:R-:W2:Y:S01]  /*14cd0*/  LDL.LU R3, [R1] ;  /* 0x0000000001037983 */ /* 0x000ea20000300800 */
[----:B------:R-:W-:-:S03]  /*14ce0*/  ULDC.64 UR4, c[0x0][0x5c0] ;  /* 0x0001700000047ab9 */ /* 0x000fc60000000a00 */
[----:B------:R-:W3:Y:S04]  /*14cf0*/  LDL.LU R9, [R1+0x60] ;  /* 0x0000600001097983 */ /* 0x000ee80000300800 */
[----:B------:R-:W4:Y:S04]  /*14d00*/  LDL.LU R11, [R1+0x8c] ;  /* 0x00008c00010b7983 */ /* 0x000f280000300800 */
[----:B------:R-:W5:Y:S04]  /*14d10*/  LDL.LU R12, [R1+0x90] ;  /* 0x00009000010c7983 */ /* 0x000f680000300800 */
        /* <DEDUP_REMOVED lines=74> */
[----:B------:R-:W5:Y:S01]  /*151c0*/  LDL.LU R161, [R1+0x1cc] ;  /* 0x0001cc0001a17983 */ /* 0x000f620000300800 */
[----:B--2---:R-:W-:-:S03]  /*151d0*/  FMUL R3, R3, R2 ;  /* 0x0000000203037220 */ /* 0x004fc60000400000 */
[----:B------:R-:W2:Y:S01]  /*151e0*/  LDL.LU R160, [R1+0x1d0] ;  /* 0x0001d00001a07983 */ /* 0x000ea20000300800 */
[----:B------:R-:W-:-:S03]  /*151f0*/  LEA R4, P0, R6, UR4, 0x1 ;  /* 0x0000000406047c11 */ /* 0x000fc6000f8008ff */
[----:B------:R-:W2:Y:S04]  /*15200*/  LDL.LU R159, [R1+0x1d4] ;  /* 0x0001d400019f7983 */ /* 0x000ea80000300800 */
[----:B------:R-:W2:Y:S04]  /*15210*/  LDL.LU R158, [R1+0x1d8] ;  /* 0x0001d800019e7983 */ /* 0x000ea80000300800 */
[----:B------:R-:W2:Y:S04]  /*15220*/  LDL.LU R157, [R1+0x1dc] ;  /* 0x0001dc00019d7983 */ /* 0x000ea80000300800 */
[----:B------:R-:W2:Y:S01]  /*15230*/  LDL.LU R156, [R1+0x1e0] ;  /* 0x0001e000019c7983 */ /* 0x000ea20000300800 */
[----:B------:R-:W-:-:S03]  /*15240*/  LEA.HI.X R5, R6, UR5, R10, 0x1, P0 ;  /* 0x0000000506057c11 */ /* 0x000fc600080f0c0a */
[----:B------:R-:W2:Y:S01]  /*15250*/  LDL.LU R155, [R1+0x1e4] ;  /* 0x0001e400019b7983 */ /* 0x000ea20000300800 */
[----:B------:R-:W-:-:S03]  /*15260*/  F2FP.F16.F32.PACK_AB R3, RZ, R3 ;  /* 0x00000003ff03723e */ /* 0x000fc600000000ff */
[----:B------:R-:W2:Y:S04]  /*15270*/  LDL.LU R154, [R1+0x1e8] ;  /* 0x0001e800019a7983 */ /* 0x000ea80000300800 */
[----:B------:R-:W2:Y:S04]  /*15280*/  LDL.LU R23, [R1+0x1ec] ;  /* 0x0001ec0001177983 */ /* 0x000ea80000300800 */
[----:B------:R-:W2:Y:S04]  /*15290*/  LDL.LU R22, [R1+0x1f0] ;  /* 0x0001f00001167983 */ /* 0x000ea80000300800 */
[----:B------:R-:W2:Y:S04]  /*152a0*/  LDL.LU R21, [R1+0x1f4] ;  /* 0x0001f40001157983 */ /* 0x000ea80000300800 */
[----:B------:R-:W2:Y:S04]  /*152b0*/  LDL.LU R20, [R1+0x1f8] ;  /* 0x0001f80001147983 */ /* 0x000ea80000300800 */
[----:B------:R-:W2:Y:S04]  /*152c0*/  LDL.LU R19, [R1+0x1fc] ;  /* 0x0001fc0001137983 */ /* 0x000ea80000300800 */
[----:B------:R-:W3:Y:S04]  /*152d0*/  LDL.LU R7, [R1+0x8] ;  /* 0x0000080001077983 */ /* 0x000ee80000300800 */
[----:B------:R-:W4:Y:S04]  /*152e0*/  LDL.LU R6, [R1+0xc] ;  /* 0x00000c0001067983 */ /* 0x000f280000300800 */
[----:B------:R0:W-:Y:S04]  /*152f0*/  @P1 STG.E.U16 desc[UR36][R4.64], R3 ;  /* 0x0000000304001986 */ /* 0x0001e8000c101524 */
[----:B0-----:R-:W5:Y:S01]  /*15300*/  LDL.LU R3, [R1+0x4] ;  /* 0x0000040001037983 */ /* 0x001f620000300800 */
[----:B------:R-:W-:Y:S01]  /*15310*/  ISETP.GT.AND P0, PT, R0, 0x1, P3 ;  /* 0x000000010000780c */ /* 0x000fe20001f04270 */
[----:B------:R-:W-:Y:S01]  /*15320*/  USHF.L.U32 UR5, UR8, 0x4, URZ ;  /* 0x0000000408057899 */ /* 0x000fe2000800063f */
[----:B------:R-:W-:Y:S01]  /*15330*/  ISETP.GT.AND P2, PT, R153, 0x8, PT ;  /* 0x000000089900780c */ /* 0x000fe20003f44270 */
[----:B------:R-:W-:Y:S01]  /*15340*/  USHF.L.U64.HI UR4, UR8, 0x4, UR9 ;  /* 0x0000000408047899 */ /* 0x000fe20008010209 */
[----:B---3--:R-:W-:-:S05]  /*15350*/  FMUL R7, R7, R2 ;  /* 0x0000000207077220 */ /* 0x008fca0000400000 */
[----:B------:R-:W-:-:S04]  /*15360*/  F2FP.F16.F32.PACK_AB R7, RZ, R7 ;  /* 0x00000007ff07723e */ /* 0x000fc800000000ff */
[----:B------:R-:W-:Y:S01]  /*15370*/  PRMT R8, R7, 0x7610, R8 ;  /* 0x0000761007087816 */ /* 0x000fe20000000008 */
[----:B-----5:R-:W-:-:S05]  /*15380*/  FMUL R3, R3, R2 ;  /* 0x0000000203037220 */ /* 0x020fca0000400000 */
[----:B------:R-:W-:-:S05]  /*15390*/  F2FP.F16.F32.PACK_AB R3, RZ, R3 ;  /* 0x00000003ff03723e */ /* 0x000fca00000000ff */
[----:B------:R4:W-:Y:S01]  /*153a0*/  @P0 STG.E.U16 desc[UR36][R4.64+0x2], R3 ;  /* 0x0000020304000986 */ /* 0x0009e2000c101524 */
[----:B------:R-:W-:Y:S01]  /*153b0*/  ISETP.GT.AND P0, PT, R0, RZ, P2 ;  /* 0x000000ff0000720c */ /* 0x000fe20001704270 */
[----:B----4-:R-:W-:Y:S01]  /*153c0*/  FMUL R3, R6, R2 ;  /* 0x0000000206037220 */ /* 0x010fe20000400000 */
[----:B------:R-:W-:-:S04]  /*153d0*/  IADD3 R6, P1, R4, UR5, RZ ;  /* 0x0000000504067c10 */ /* 0x000fc8000ff3e0ff */
[----:B------:R-:W-:Y:S02]  /*153e0*/  IADD3.X R7, R5, UR4, RZ, P1, !PT ;  /* 0x0000000405077c10 */ /* 0x000fe40008ffe4ff */
[----:B------:R-:W-:-:S05]  /*153f0*/  F2FP.F16.F32.PACK_AB R3, RZ, R3 ;  /* 0x00000003ff03723e */ /* 0x000fca00000000ff */
[----:B------:R0:W-:Y:S01]  /*15400*/  @P0 STG.E.U16 desc[UR36][R6.64], R8 ;  /* 0x0000000806000986 */ /* 0x0001e2000c101524 */
[----:B------:R-:W-:-:S03]  /*15410*/  ISETP.GT.AND P0, PT, R0, 0x1, P2 ;  /* 0x000000010000780c */ /* 0x000fc60001704270 */
[----:B0-----:R-:W3:Y:S10]  /*15420*/  LDL.LU R8, [R1+0x50] ;  /* 0x0000500001087983 */ /* 0x001ef40000300800 */
[----:B------:R0:W-:Y:S04]  /*15430*/  @P0 STG.E.U16 desc[UR36][R6.64+0x2], R3 ;  /* 0x0000020306000986 */ /* 0x0001e8000c101524 */
[----:B0-----:R-:W4:Y:S01]  /*15440*/  LDL.LU R3, [R1+0x10] ;  /* 0x0000100001037983 */ /* 0x001f220000300800 */
[----:B------:R-:W-:Y:S01]  /*15450*/  ISETP.GT.AND P0, PT, R0, 0x8, P3 ;  /* 0x000000080000780c */ /* 0x000fe20001f04270 */
[----:B----4-:R-:W-:-:S05]  /*15460*/  FMUL R3, R3, R2 ;  /* 0x0000000203037220 */ /* 0x010fca0000400000 */
[----:B------:R-:W-:-:S07]  /*15470*/  F2FP.F16.F32.PACK_AB R3, RZ, R3 ;  /* 0x00000003ff03723e */ /* 0x000fce00000000ff */
        /* <DEDUP_REMOVED lines=73> */
[----:B---3--:R-:W-:-:S05]  /*15910*/  FMUL R8, R8, R2 ;  /* 0x0000000208087220 */ /* 0x008fca0000400000 */
[----:B------:R-:W-:Y:S01]  /*15920*/  F2FP.F16.F32.PACK_AB R8, RZ, R8 ;  /* 0x00000008ff08723e */ /* 0x000fe200000000ff */
[----:B----4-:R-:W-:-:S05]  /*15930*/  FMUL R3, R3, R2 ;  /* 0x0000000203037220 */ /* 0x010fca0000400000 */
[----:B------:R-:W-:-:S05]  /*15940*/  F2FP.F16.F32.PACK_AB R3, RZ, R3 ;  /* 0x00000003ff03723e */ /* 0x000fca00000000ff */
[----:B------:R0:W-:Y:S01]  /*15950*/  @P0 STG.E.U16 desc[UR36][R6.64+0x42], R3 ;  /* 0x0000420306000986 */ /* 0x0001e2000c101524 */
[----:B------:R-:W-:-:S03]  /*15960*/  ISETP.GT.AND P0, PT, R0, 0x28, P3 ;  /* 0x000000280000780c */ /* 0x000fc60001f04270 */
[----:B0-----:R-:W3:Y:S01]  /*15970*/  LDL.LU R3, [R1+0x54] ;  /* 0x0000540001037983 */ /* 0x001ee20000300800 */
[----:B------:R-:W-:-:S09]  /*15980*/  ISETP.GT.AND P1, PT, R0, 0x29, P3 ;  /* 0x000000290000780c */ /* 0x000fd20001f24270 */
[----:B------:R0:W-:Y:S04]  /*15990*/  @P0 STG.E.U16 desc[UR36][R4.64+0x50], R8 ;  /* 0x0000500804000986 */ /* 0x0001e8000c101524 */
[----:B0-----:R-:W4:Y:S01]  /*159a0*/  LDL.LU R8, [R1+0x58] ;  /* 0x0000580001087983 */ /* 0x001f220000300800 */
[----:B---3--:R-:W-:-:S05]  /*159b0*/  FMUL R3, R3, R2 ;  /* 0x0000000203037220 */ /* 0x008fca0000400000 */
[----:B------:R-:W-:-:S05]  /*159c0*/  F2FP.F16.F32.PACK_AB R3, RZ, R3 ;  /* 0x00000003ff03723e */ /* 0x000fca00000000ff */
[----:B------:R0:W-:Y:S01]  /*159d0*/  @P1 STG.E.U16 desc[UR36][R4.64+0x52], R3 ;  /* 0x0000520304001986 */ /* 0x0001e2000c101524 */
[----:B----4-:R-:W-:-:S05]  /*159e0*/  FMUL R8, R8, R2 ;  /* 0x0000000208087220 */ /* 0x010fca0000400000 */
[----:B------:R-:W-:Y:S01]  /*159f0*/  F2FP.F16.F32.PACK_AB R8, RZ, R8 ;  /* 0x00000008ff08723e */ /* 0x000fe200000000ff */
[----:B0-----:R-:W3:Y:S03]  /*15a00*/  LDL.LU R3, [R1+0x5c] ;  /* 0x00005c0001037983 */ /* 0x001ee60000300800 */
[----:B------:R-:W-:Y:S02]  /*15a10*/  PRMT R10, R8, 0x7610, R10 ;  /* 0x00007610080a7816 */ /* 0x000fe4000000000a */
[----:B------:R-:W4:Y:S01]  /*15a20*/  LDL.LU R8, [R1+0x64] ;  /* 0x0000640001087983 */ /* 0x000f220000300800 */
[C---:B------:R-:W-:Y:S02]  /*15a30*/  ISETP.GT.AND P1, PT, R0.reuse, 0x28, P2 ;  /* 0x000000280000780c */ /* 0x040fe40001724270 */
[C---:B------:R-:W-:Y:S02]  /*15a40*/  ISETP.GT.AND P4, PT, R0.reuse, 0x29, P2 ;  /* 0x000000290000780c */ /* 0x040fe40001784270 */
[C---:B------:R-:W-:Y:S01]  /*15a50*/  ISETP.GT.AND P5, PT, R0.reuse, 0x30, P3 ;  /* 0x000000300000780c */ /* 0x040fe20001fa4270 */
[----:B------:R-:W-:Y:S01]  /*15a60*/  FMUL R9, R9, R2 ;  /* 0x0000000209097220 */ /* 0x000fe20000400000 */
[----:B------:R-:W-:-:S04]  /*15a70*/  ISETP.GT.AND P0, PT, R0, 0x31, P3 ;  /* 0x000000310000780c */ /* 0x000fc80001f04270 */
[----:B------:R-:W-:-:S03]  /*15a80*/  F2FP.F16.F32.PACK_AB R9, RZ, R9 ;  /* 0x00000009ff09723e */ /* 0x000fc600000000ff */
[----:B------:R0:W-:Y:S04]  /*15a90*/  @P1 STG.E.U16 desc[UR36][R6.64+0x50], R10 ;  /* 0x0000500a06001986 */ /* 0x0001e8000c101524 */
[----:B0-----:R-:W5:Y:S01]  /*15aa0*/  LDL.LU R10, [R1+0x74] ;  /* 0x00007400010a7983 */ /* 0x001f620000300800 */
[----:B---3--:R-:W-:-:S05]  /*15ab0*/  FMUL R3, R3, R2 ;  /* 0x0000000203037220 */ /* 0x008fca0000400000 */
[----:B------:R-:W-:Y:S01]  /*15ac0*/  F2FP.F16.F32.PACK_AB R3, RZ, R3 ;  /* 0x00000003ff03723e */ /* 0x000fe200000000ff */
[----:B----4-:R-:W-:-:S04]  /*15ad0*/  FMUL R8, R8, R2 ;  /* 0x0000000208087220 */ /* 0x010fc80000400000 */
[----:B------:R0:W-:Y:S04]  /*15ae0*/  @P4 STG.E.U16 desc[UR36][R6.64+0x52], R3 ;  /* 0x0000520306004986 */ /* 0x0001e8000c101524 */
[----:B------:R1:W-:Y:S01]  /*15af0*/  @P5 STG.E.U16 desc[UR36][R4.64+0x60], R9 ;  /* 0x0000600904005986 */ /* 0x0003e2000c101524 */
[----:B0-----:R-:W-:-:S03]  /*15b00*/  F2FP.F16.F32.PACK_AB R3, RZ, R8 ;  /* 0x00000008ff03723e */ /* 0x001fc600000000ff */
[----:B------:R-:W3:Y:S01]  /*15b10*/  LDL.LU R8, [R1+0x68] ;  /* 0x0000680001087983 */ /* 0x000ee20000300800 */
[----:B-1----:R-:W-:-:S03]  /*15b20*/  PRMT R9, R3, 0x7610, R9 ;  /* 0x0000761003097816 */ /* 0x002fc60000000009 */
[----:B------:R-:W4:Y:S04]  /*15b30*/  LDL.LU R3, [R1+0x6c] ;  /* 0x00006c0001037983 */ /* 0x000f280000300800 */
[----:B------:R0:W-:Y:S04]  /*15b40*/  @P0 STG.E.U16 desc[UR36][R4.64+0x62], R9 ;  /* 0x0000620904000986 */ /* 0x0001e8000c101524 */
[----:B0-----:R-:W2:Y:S01]  /*15b50*/  LDL.LU R9, [R1+0x70] ;  /* 0x0000700001097983 */ /* 0x001ea20000300800 */
[----:B------:R-:W-:Y:S01]  /*15b60*/  ISETP.GT.AND P1, PT, R0, 0x30, P2 ;  /* 0x000000300000780c */ /* 0x000fe20001724270 */
[----:B---3--:R-:W-:-:S05]  /*15b70*/  FMUL R8, R8, R2 ;  /* 0x0000000208087220 */ /* 0x008fca0000400000 */
[----:B------:R-:W-:-:S07]  /*15b80*/  F2FP.F16.F32.PACK_AB R8, RZ, R8 ;  /* 0x00000008ff08723e */ /* 0x000fce00000000ff */
[----:B------:R0:W-:Y:S01]  /*15b90*/  @P1 STG.E.U16 desc[UR36][R6.64+0x60], R8 ;  /* 0x0000600806001986 */ /* 0x0001e2000c101524 */
[----:B--2---:R-:W-:-:S05]  /*15ba0*/  FMUL R9, R9, R2 ;  /* 0x0000000209097220 */ /* 0x004fca0000400000 */
[----:B0-----:R-:W-:-:S04]  /*15bb0*/  F2FP.F16.F32.PACK_AB R8, RZ, R9 ;  /* 0x00000009ff08723e */ /* 0x001fc800000000ff */
[----:B------:R-:W-:Y:S02]  /*15bc0*/  PRMT R9, R8, 0x7610, R9 ;  /* 0x0000761008097816 */ /* 0x000fe40000000009 */
[----:B------:R-:W2:Y:S01]  /*15bd0*/  LDL.LU R8, [R1+0x78] ;  /* 0x0000780001087983 */ /* 0x000ea20000300800 */
[C---:B------:R-:W-:Y:S01]  /*15be0*/  ISETP.GT.AND P4, PT, R0.reuse, 0x31, P2 ;  /* 0x000000310000780c */ /* 0x040fe20001784270 */
[-C--:B----4-:R-:W-:Y:S01]  /*15bf0*/  FMUL R3, R3, R2.reuse ;  /* 0x0000000203037220 */ /* 0x090fe20000400000 */
[----:B------:R-:W-:Y:S01]  /*15c00*/  ISETP.GT.AND P5, PT, R0, 0x38, P3 ;  /* 0x000000380000780c */ /* 0x000fe20001fa4270 */
[----:B-----5:R-:W-:-:S03]  /*15c10*/  FMUL R10, R10, R2 ;  /* 0x000000020a0a7220 */ /* 0x020fc60000400000 */
[----:B------:R-:W-:Y:S02]  /*15c20*/  F2FP.F16.F32.PACK_AB R3, RZ, R3 ;  /* 0x00000003ff03723e */ /* 0x000fe400000000ff */
[----:B------:R-:W-:-:S05]  /*15c30*/  ISETP.GT.AND P6, PT, R0, 0x39, P3 ;  /* 0x000000390000780c */ /* 0x000fca0001fc4270 */
[----:B------:R0:W-:Y:S04]  /*15c40*/  @P4 STG.E.U16 desc[UR36][R6.64+0x62], R3 ;  /* 0x0000620306004986 */ /* 0x0001e8000c101524 */
[----:B------:R1:W-:Y:S01]  /*15c50*/  @P5 STG.E.U16 desc[UR36][R4.64+0x70], R9 ;  /* 0x0000700904005986 */ /* 0x0003e2000c101524 */
[----:B0-----:R-:W-:-:S04]  /*15c60*/  F2FP.F16.F32.PACK_AB R3, RZ, R10 ;  /* 0x0000000aff03723e */ /* 0x001fc800000000ff */
[----:B------:R-:W-:Y:S01]  /*15c70*/  PRMT R10, R3, 0x7610, R10 ;  /* 0x00007610030a7816 */ /* 0x000fe2000000000a */
[----:B-1----:R-:W3:Y:S04]  /*15c80*/  LDL.LU R9, [R1+0x80] ;  /* 0x0000800001097983 */ /* 0x002ee80000300800 */
[----:B------:R0:W-:Y:S01]  /*15c90*/  @P6 STG.E.U16 desc[UR36][R4.64+0x72], R10 ;  /* 0x0000720a04006986 */ /* 0x0001e2000c101524 */
[----:B--2---:R-:W-:-:S05]  /*15ca0*/  FMUL R8, R8, R2 ;  /* 0x0000000208087220 */ /* 0x004fca0000400000 */
[----:B------:R-:W-:Y:S02]  /*15cb0*/  F2FP.F16.F32.PACK_AB R3, RZ, R8 ;  /* 0x00000008ff03723e */ /* 0x000fe400000000ff */
[----:B------:R-:W2:Y:S02]  /*15cc0*/  LDL.LU R8, [R1+0x7c] ;  /* 0x00007c0001087983 */ /* 0x000ea40000300800 */
[----:B0-----:R-:W-:Y:S02]  /*15cd0*/  PRMT R10, R3, 0x7610, R10 ;  /* 0x00007610030a7816 */ /* 0x001fe4000000000a */
[----:B------:R-:W4:Y:S01]  /*15ce0*/  LDL.LU R3, [R1+0x84] ;  /* 0x0000840001037983 */ /* 0x000f220000300800 */
[C---:B------:R-:W-:Y:S02]  /*15cf0*/  ISETP.GT.AND P0, PT, R0.reuse, 0x38, P2 ;  /* 0x000000380000780c */ /* 0x040fe40001704270 */
[C---:B------:R-:W-:Y:S02]  /*15d00*/  ISETP.GT.AND P1, PT, R0.reuse, 0x39, P2 ;  /* 0x000000390000780c */ /* 0x040fe40001724270 */
[----:B------:R-:W-:-:S02]  /*15d10*/  ISETP.GT.AND P4, PT, R0, 0x40, P3 ;  /* 0x000000400000780c */ /* 0x000fc40001f84270 */
[----:B------:R-:W-:-:S07]  /*15d20*/  ISETP.GT.AND P5, PT, R0, 0x41, P3 ;  /* 0x000000410000780c */ /* 0x000fce0001fa4270 */
[----:B------:R0:W-:Y:S01]  /*15d30*/  @P0 STG.E.U16 desc[UR36][R6.64+0x70], R10 ;  /* 0x0000700a06000986 */ /* 0x0001e2000c101524 */
[----:B---3--:R-:W-:-:S05]  /*15d40*/  FMUL R9, R9, R2 ;  /* 0x0000000209097220 */ /* 0x008fca0000400000 */
[----:B------:R-:W-:Y:S01]  /*15d50*/  F2FP.F16.F32.PACK_AB R9, RZ, R9 ;  /* 0x00000009ff09723e */ /* 0x000fe200000000ff */
[-C--:B--2---:R-:W-:Y:S01]  /*15d60*/  FMUL R8, R8, R2.reuse ;  /* 0x0000000208087220 */ /* 0x084fe20000400000 */
[----:B----4-:R-:W-:-:S04]  /*15d70*/  FMUL R3, R3, R2 ;  /* 0x0000000203037220 */ /* 0x010fc80000400000 */
[----:B------:R-:W-:-:S04]  /*15d80*/  F2FP.F16.F32.PACK_AB R8, RZ, R8 ;  /* 0x00000008ff08723e */ /* 0x000fc800000000ff */
[----:B0-----:R-:W-:Y:S02]  /*15d90*/  PRMT R10, R8, 0x7610, R10 ;  /* 0x00007610080a7816 */ /* 0x001fe4000000000a */
[----:B------:R-:W-:Y:S01]  /*15da0*/  F2FP.F16.F32.PACK_AB R3, RZ, R3 ;  /* 0x00000003ff03723e */ /* 0x000fe200000000ff */
[----:B------:R-:W2:Y:S04]  /*15db0*/  LDL.LU R8, [R1+0x88] ;  /* 0x0000880001087983 */ /* 0x000ea80000300800 */
[----:B------:R-:W-:Y:S04]  /*15dc0*/  @P1 STG.E.U16 desc[UR36][R6.64+0x72], R10 ;  /* 0x0000720a06001986 */ /* 0x000fe8000c101524 */
[----:B------:R0:W-:Y:S04]  /*15dd0*/  @P4 STG.E.U16 desc[UR36][R4.64+0x80], R9 ;  /* 0x0000800904004986 */ /* 0x0001e8000c101524 */
[----:B------:R1:W-:Y:S04]  /*15de0*/  @P5 STG.E.U16 desc[UR36][R4.64+0x82], R3 ;  /* 0x0000820304005986 */ /* 0x0003e8000c101524 */
[----:B0-----:R-:W3:Y:S04]  /*15df0*/  LDL.LU R9, [R1+0x94] ;  /* 0x0000940001097983 */ /* 0x001ee80000300800 */
[----:B-1----:R-:W4:Y:S01]  /*15e00*/  LDL.LU R3, [R1+0x98] ;  /* 0x0000980001037983 */ /* 0x002f220000300800 */
[----:B------:R-:W-:Y:S01]  /*15e10*/  ISETP.GT.AND P0, PT, R0, 0x40, P2 ;  /* 0x000000400000780c */ /* 0x000fe20001704270 */
[----:B--2---:R-:W-:-:S05]  /*15e20*/  FMUL R8, R8, R2 ;  /* 0x0000000208087220 */ /* 0x004fca0000400000 */
[----:B------:R-:W-:-:S07]  /*15e30*/  F2FP.F16.F32.PACK_AB R8, RZ, R8 ;  /* 0x00000008ff08723e */ /* 0x000fce00000000ff */
[----:B------:R0:W-:Y:S01]  /*15e40*/  @P0 STG.E.U16 desc[UR36][R6.64+0x80], R8 ;  /* 0x0000800806000986 */ /* 0x0001e2000c101524 */
[----:B----4-:R-:W-:-:S05]  /*15e50*/  FMUL R3, R3, R2 ;  /* 0x0000000203037220 */ /* 0x010fca0000400000 */
[----:B0-----:R-:W-:Y:S02]  /*15e60*/  F2FP.F16.F32.PACK_AB R8, RZ, R3 ;  /* 0x00000003ff08723e */ /* 0x001fe400000000ff */
[----:B------:R-:W2:Y:S02]  /*15e70*/  LDL.LU R3, [R1+0x9c] ;  /* 0x00009c0001037983 */ /* 0x000ea40000300800 */
[----:B------:R-:W-:Y:S02]  /*15e80*/  PRMT R13, R8, 0x7610, R13 ;  /* 0x00007610080d7816 */ /* 0x000fe4000000000d */
[----:B------:R-:W4:Y:S01]  /*15e90*/  LDL.LU R8, [R1+0xa0] ;  /* 0x0000a00001087983 */ /* 0x000f220000300800 */
[C---:B------:R-:W-:Y:S01]  /*15ea0*/  ISETP.GT.AND P1, PT, R0.reuse, 0x41, P2 ;  /* 0x000000410000780c */ /* 0x040fe20001724270 */
[-C--:B---3--:R-:W-:Y:S01]  /*15eb0*/  FMUL R9, R9, R2.reuse ;  /* 0x0000000209097220 */ /* 0x088fe20000400000 */
[-C--:B------:R-:W-:Y:S01]  /*15ec0*/  FMUL R11, R11, R2.reuse ;  /* 0x000000020b0b7220 */ /* 0x080fe20000400000 */
[----:B------:R-:W-:Y:S01]  /*15ed0*/  ISETP.GT.AND P4, PT, R0, 0x48, P3 ;  /* 0x000000480000780c */ /* 0x000fe20001f84270 */
[----:B------:R-:W-:-:S02]  /*15ee0*/  FMUL R12, R12, R2 ;  /* 0x000000020c0c7220 */ /* 0x000fc40000400000 */
[----:B------:R-:W-:Y:S02]  /*15ef0*/  F2FP.F16.F32.PACK_AB R9, RZ, R9 ;  /* 0x00000009ff09723e */ /* 0x000fe400000000ff */
[----:B------:R-:W-:Y:S02]  /*15f00*/  F2FP.F16.F32.PACK_AB R11, RZ, R11 ;  /* 0x0000000bff0b723e */ /* 0x000fe400000000ff */
[----:B------:R-:W-:Y:S02]  /*15f10*/  F2FP.F16.F32.PACK_AB R10, RZ, R12 ;  /* 0x0000000cff0a723e */ /* 0x000fe400000000ff */
[----:B------:R-:W-:Y:S02]  /*15f20*/  PRMT R12, R9, 0x7610, R12 ;  /* 0x00007610090c7816 */ /* 0x000fe4000000000c */
[C---:B------:R-:W-:Y:S01]  /*15f30*/  ISETP.GT.AND P5, PT, R0.reuse, 0x49, P3 ;  /* 0x000000490000780c */ /* 0x040fe20001fa4270 */
[----:B------:R-:W-:Y:S01]  /*15f40*/  @P1 STG.E.U16 desc[UR36][R6.64+0x82], R11 ;  /* 0x0000820b06001986 */ /* 0x000fe2000c101524 */
[----:B------:R-:W-:-:S02]  /*15f50*/  ISETP.GT.AND P0, PT, R0, 0x48, P2 ;  /* 0x000000480000780c */ /* 0x000fc40001704270 */
[C---:B------:R-:W-:Y:S01]  /*15f60*/  ISETP.GT.AND P1, PT, R0.reuse, 0x49, P2 ;  /* 0x000000490000780c */ /* 0x040fe20001724270 */
[----:B------:R0:W-:Y:S01]  /*15f70*/  @P4 STG.E.U16 desc[UR36][R4.64+0x90], R10 ;  /* 0x0000900a04004986 */ /* 0x0001e2000c101524 */
[----:B------:R-:W-:-:S07]  /*15f80*/  ISETP.GT.AND P4, PT, R0, 0x50, P3 ;  /* 0x000000500000780c */ /* 0x000fce0001f84270 */
[----:B------:R1:W-:Y:S01]  /*15f90*/  @P5 STG.E.U16 desc[UR36][R4.64+0x92], R12 ;  /* 0x0000920c04005986 */ /* 0x0003e2000c101524 */
[----:B------:R-:W-:-:S03]  /*15fa0*/  ISETP.GT.AND P5, PT, R0, 0x51, P3 ;  /* 0x000000510000780c */ /* 0x000fc60001fa4270 */
[----:B------:R3:W-:Y:S01]  /*15fb0*/  @P0 STG.E.U16 desc[UR36][R6.64+0x90], R13 ;  /* 0x0000900d06000986 */ /* 0x0007e2000c101524 */
[C---:B------:R-:W-:Y:S02]  /*15fc0*/  ISETP.GT.AND P0, PT, R0.reuse, 0x51, P2 ;  /* 0x000000510000780c */ /* 0x040fe40001704270 */
[----:B------:R-:W-:Y:S01]  /*15fd0*/  ISETP.GT.AND P6, PT, R0, 0x71, P3 ;  /* 0x000000710000780c */ /* 0x000fe20001fc4270 */
[----:B--2---:R-:W-:-:S05]  /*15fe0*/  FMUL R3, R3, R2 ;  /* 0x0000000203037220 */ /* 0x004fca0000400000 */
[----:B------:R-:W-:Y:S01]  /*15ff0*/  F2FP.F16.F32.PACK_AB R9, RZ, R3 ;  /* 0x00000003ff09723e */ /* 0x000fe200000000ff */
[-C--:B----4-:R-:W-:Y:S01]  /*16000*/  FMUL R3, R8, R2.reuse ;  /* 0x0000000208037220 */ /* 0x090fe20000400000 */
[----:B------:R-:W-:-:S04]  /*16010*/  FMUL R8, R235, R2 ;  /* 0x00000002eb087220 */ /* 0x000fc80000400000 */
[----:B------:R-:W-:Y:S02]  /*16020*/  F2FP.F16.F32.PACK_AB R3, RZ, R3 ;  /* 0x00000003ff03723e */ /* 0x000fe400000000ff */
[----:B0-----:R-:W-:Y:S02]  /*16030*/  PRMT R10, R9, 0x7610, R10 ;  /* 0x00007610090a7816 */ /* 0x001fe4000000000a */
[----:B------:R-:W-:Y:S01]  /*16040*/  PRMT R11, R3, 0x7610, R11 ;  /* 0x00007610030b7816 */ /* 0x000fe2000000000b */
[----:B------:R-:W-:Y:S01]  /*16050*/  FMUL R3, R233, R2 ;  /* 0x00000002e9037220 */ /* 0x000fe20000400000 */
[----:B------:R-:W-:Y:S01]  /*16060*/  F2FP.F16.F32.PACK_AB R8, RZ, R8 ;  /* 0x00000008ff08723e */ /* 0x000fe200000000ff */
[----:B------:R-:W-:Y:S01]  /*16070*/  FMUL R9, R234, R2 ;  /* 0x00000002ea097220 */ /* 0x000fe20000400000 */
[----:B------:R0:W-:Y:S02]  /*16080*/  @P1 STG.E.U16 desc[UR36][R6.64+0x92], R10 ;  /* 0x0000920a06001986 */ /* 0x0001e4000c101524 */
[----:B-1----:R-:W-:-:S02]  /*16090*/  PRMT R12, R8, 0x7610, R12 ;  /* 0x00007610080c7816 */ /* 0x002fc4000000000c */
[----:B------:R-:W-:Y:S01]  /*160a0*/  F2FP.F16.F32.PACK_AB R8, RZ, R3 ;  /* 0x00000003ff08723e */ /* 0x000fe200000000ff */
[-C--:B------:R-:W-:Y:S01]  /*160b0*/  FMUL R3, R232, R2.reuse ;  /* 0x00000002e8037220 */ /* 0x080fe20000400000 */
[C---:B------:R-:W-:Y:S02]  /*160c0*/  ISETP.GT.AND P1, PT, R0.reuse, 0x50, P2 ;  /* 0x000000500000780c */ /* 0x040fe40001724270 */
[----:B------:R-:W-:Y:S01]  /*160d0*/  F2FP.F16.F32.PACK_AB R9, RZ, R9 ;  /* 0x00000009ff09723e */ /* 0x000fe200000000ff */
[----:B------:R1:W-:Y:S01]  /*160e0*/  @P4 STG.E.U16 desc[UR36][R4.64+0xa0], R11 ;  /* 0x0000a00b04004986 */ /* 0x0003e2000c101524 */
[----:B------:R-:W-:Y:S02]  /*160f0*/  ISETP.GT.AND P4, PT, R0, 0x58, P3 ;  /* 0x000000580000780c */ /* 0x000fe40001f84270 */
[----:B---3--:R-:W-:Y:S02]  /*16100*/  PRMT R13, R9, 0x7610, R13 ;  /* 0x00007610090d7816 */ /* 0x008fe4000000000d */
[----:B------:R-:W-:Y:S01]  /*16110*/  F2FP.F16.F32.PACK_AB R9, RZ, R3 ;  /* 0x00000003ff09723e */ /* 0x000fe200000000ff */
[-C--:B------:R-:W-:Y:S01]  /*16120*/  FMUL R3, R230, R2.reuse ;  /* 0x00000002e6037220 */ /* 0x080fe20000400000 */
[----:B------:R-:W-:Y:S01]  /*16130*/  PRMT R14, R8, 0x7610, R14 ;  /* 0x00007610080e7816 */ /* 0x000fe2000000000e */
[----:B------:R-:W-:Y:S01]  /*16140*/  FMUL R8, R231, R2 ;  /* 0x00000002e7087220 */ /* 0x000fe20000400000 */
[----:B------:R2:W-:Y:S01]  /*16150*/  @P5 STG.E.U16 desc[UR36][R4.64+0xa2], R12 ;  /* 0x0000a20c04005986 */ /* 0x0005e2000c101524 */
[----:B------:R-:W-:-:S02]  /*16160*/  ISETP.GT.AND P5, PT, R0, 0x59, P3 ;  /* 0x000000590000780c */ /* 0x000fc40001fa4270 */
[----:B------:R-:W-:Y:S01]  /*16170*/  F2FP.F16.F32.PACK_AB R3, RZ, R3 ;  /* 0x00000003ff03723e */ /* 0x000fe200000000ff */
[----:B------:R-:W-:Y:S01]  /*16180*/  @P1 STG.E.U16 desc[UR36][R6.64+0xa0], R13 ;  /* 0x0000a00d06001986 */ /* 0x000fe2000c101524 */
[----:B0-----:R-:W-:Y:S01]  /*16190*/  F2FP.F16.F32.PACK_AB R10, RZ, R8 ;  /* 0x00000008ff0a723e */ /* 0x001fe200000000ff */
[-C--:B------:R-:W-:Y:S01]  /*161a0*/  FMUL R8, R229, R2.reuse ;  /* 0x00000002e5087220 */ /* 0x080fe20000400000 */
[----:B-1----:R-:W-:Y:S01]  /*161b0*/  PRMT R11, R3, 0x7610, R11 ;  /* 0x00007610030b7816 */ /* 0x002fe2000000000b */
[----:B------:R-:W-:Y:S01]  /*161c0*/  @P0 STG.E.U16 desc[UR36][R6.64+0xa2], R14 ;  /* 0x0000a20e06000986 */ /* 0x000fe2000c101524 */
[----:B------:R-:W-:Y:S01]  /*161d0*/  ISETP.GT.AND P0, PT, R0, 0x58, P2 ;  /* 0x000000580000780c */ /* 0x000fe20001704270 */
[----:B------:R-:W-:Y:S01]  /*161e0*/  FMUL R3, R228, R2 ;  /* 0x00000002e4037220 */ /* 0x000fe20000400000 */
[C---:B------:R-:W-:Y:S01]  /*161f0*/  ISETP.GT.AND P1, PT, R0.reuse, 0x59, P2 ;  /* 0x000000590000780c */ /* 0x040fe20001724270 */
[----:B------:R0:W-:Y:S01]  /*16200*/  @P4 STG.E.U16 desc[UR36][R4.64+0xb0], R9 ;  /* 0x0000b00904004986 */ /* 0x0001e2000c101524 */
[----:B------:R-:W-:-:S02]  /*16210*/  ISETP.GT.AND P4, PT, R0, 0x60, P3 ;  /* 0x000000600000780c */ /* 0x000fc40001f84270 */
[----:B------:R-:W-:Y:S01]  /*16220*/  F2FP.F16.F32.PACK_AB R8, RZ, R8 ;  /* 0x00000008ff08723e */ /* 0x000fe200000000ff */
[----:B------:R1:W-:Y:S03]  /*16230*/  @P5 STG.E.U16 desc[UR36][R4.64+0xb2], R10 ;  /* 0x0000b20a04005986 */ /* 0x0003e6000c101524 */
[----:B--2---:R-:W-:Y:S02]  /*16240*/  PRMT R12, R8, 0x7610, R12 ;  /* 0x00007610080c7816 */ /* 0x004fe4000000000c */
[----:B0-----:R-:W-:Y:S01]  /*16250*/  F2FP.F16.F32.PACK_AB R9, RZ, R3 ;  /* 0x00000003ff09723e */ /* 0x001fe200000000ff */
[-C--:B------:R-:W-:Y:S01]  /*16260*/  FMUL R3, R227, R2.reuse ;  /* 0x00000002e3037220 */ /* 0x080fe20000400000 */
[-C--:B------:R-:W-:Y:S02]  /*16270*/  FMUL R8, R226, R2.reuse ;  /* 0x00000002e2087220 */ /* 0x080fe40000400000 */
[----:B-1----:R-:W-:Y:S01]  /*16280*/  PRMT R10, R9, 0x7610, R10 ;  /* 0x00007610090a7816 */ /* 0x002fe2000000000a */
[----:B------:R0:W-:Y:S01]  /*16290*/  @P0 STG.E.U16 desc[UR36][R6.64+0xb0], R11 ;  /* 0x0000b00b06000986 */ /* 0x0001e2000c101524 */
[----:B------:R-:W-:Y:S01]  /*162a0*/  F2FP.F16.F32.PACK_AB R3, RZ, R3 ;  /* 0x00000003ff03723e */ /* 0x000fe200000000ff */
[----:B------:R-:W-:Y:S01]  /*162b0*/  FMUL R9, R225, R2 ;  /* 0x00000002e1097220 */ /* 0x000fe20000400000 */
[C---:B------:R-:W-:Y:S01]  /*162c0*/  ISETP.GT.AND P5, PT, R0.reuse, 0x61, P3 ;  /* 0x000000610000780c */ /* 0x040fe20001fa4270 */
[----:B------:R1:W-:Y:S01]  /*162d0*/  @P1 STG.E.U16 desc[UR36][R6.64+0xb2], R12 ;  /* 0x0000b20c06001986 */ /* 0x0003e2000c101524 */
[----:B------:R-:W-:-:S03]  /*162e0*/  ISETP.GT.AND P1, PT, R0, 0x60, P2 ;  /* 0x000000600000780c */ /* 0x000fc60001724270 */
[----:B------:R-:W-:Y:S01]  /*162f0*/  @P4 STG.E.U16 desc[UR36][R4.64+0xc0], R10 ;  /* 0x0000c00a04004986 */ /* 0x000fe2000c101524 */
[----:B------:R-:W-:Y:S02]  /*16300*/  ISETP.GT.AND P4, PT, R0, 0x61, P2 ;  /* 0x000000610000780c */ /* 0x000fe40001784270 */
[----:B------:R-:W-:Y:S02]  /*16310*/  F2FP.F16.F32.PACK_AB R8, RZ, R8 ;  /* 0x00000008ff08723e */ /* 0x000fe400000000ff */
[----:B0-----:R-:W-:Y:S01]  /*16320*/  PRMT R11, R3, 0x7610, R11 ;  /* 0x00007610030b7816 */ /* 0x001fe2000000000b */
[-C--:B------:R-:W-:Y:S01]  /*16330*/  FMUL R3, R224, R2.reuse ;  /* 0x00000002e0037220 */ /* 0x080fe20000400000 */
[----:B------:R-:W-:Y:S02]  /*16340*/  F2FP.F16.F32.PACK_AB R9, RZ, R9 ;  /* 0x00000009ff09723e */ /* 0x000fe400000000ff */
[----:B-1----:R-:W-:Y:S02]  /*16350*/  PRMT R12, R8, 0x7610, R12 ;  /* 0x00007610080c7816 */ /* 0x002fe4000000000c */
[----:B------:R-:W-:Y:S01]  /*16360*/  F2FP.F16.F32.PACK_AB R8, RZ, R3 ;  /* 0x00000003ff08723e */ /* 0x000fe200000000ff */
[----:B------:R-:W-:Y:S01]  /*16370*/  FMUL R3, R223, R2 ;  /* 0x00000002df037220 */ /* 0x000fe20000400000 */
[----:B------:R-:W-:Y:S01]  /*16380*/  PRMT R13, R9, 0x7610, R13 ;  /* 0x00007610090d7816 */ /* 0x000fe2000000000d */
[----:B------:R0:W-:Y:S01]  /*16390*/  @P5 STG.E.U16 desc[UR36][R4.64+0xc2], R11 ;  /* 0x0000c20b04005986 */ /* 0x0001e2000c101524 */
[----:B------:R-:W-:-:S02]  /*163a0*/  ISETP.GT.AND P0, PT, R0, 0x68, P3 ;  /* 0x000000680000780c */ /* 0x000fc40001f04270 */
[----:B------:R-:W-:Y:S01]  /*163b0*/  F2FP.F16.F32.PACK_AB R9, RZ, R3 ;  /* 0x00000003ff09723e */ /* 0x000fe200000000ff */
[----:B------:R1:W-:Y:S01]  /*163c0*/  @P1 STG.E.U16 desc[UR36][R6.64+0xc0], R12 ;  /* 0x0000c00c06001986 */ /* 0x0003e2000c101524 */
[----:B------:R-:W-:-:S03]  /*163d0*/  FMUL R3, R221, R2 ;  /* 0x00000002dd037220 */ /* 0x000fc60000400000 */
[----:B------:R-:W-:Y:S01]  /*163e0*/  @P4 STG.E.U16 desc[UR36][R6.64+0xc2], R13 ;  /* 0x0000c20d06004986 */ /* 0x000fe2000c101524 */
[----:B------:R-:W-:Y:S02]  /*163f0*/  ISETP.GT.AND P4, PT, R0, 0x69, P3 ;  /* 0x000000690000780c */ /* 0x000fe40001f84270 */
[----:B------:R-:W-:Y:S01]  /*16400*/  PRMT R14, R8, 0x7610, R14 ;  /* 0x00007610080e7816 */ /* 0x000fe2000000000e */
[-C--:B------:R-:W-:Y:S01]  /*16410*/  FMUL R8, R222, R2.reuse ;  /* 0x00000002de087220 */ /* 0x080fe20000400000 */
[----:B------:R-:W-:Y:S02]  /*16420*/  F2FP.F16.F32.PACK_AB R3, RZ, R3 ;  /* 0x00000003ff03723e */ /* 0x000fe400000000ff */
[----:B------:R-:W-:Y:S01]  /*16430*/  ISETP.GT.AND P1, PT, R0, 0x68, P2 ;  /* 0x000000680000780c */ /* 0x000fe20001724270 */
[----:B------:R-:W-:Y:S01]  /*16440*/  @P0 STG.E.U16 desc[UR36][R4.64+0xd0], R14 ;  /* 0x0000d00e04000986 */ /* 0x000fe2000c101524 */
[----:B0-----:R-:W-:Y:S01]  /*16450*/  PRMT R11, R3, 0x7610, R11 ;  /* 0x00007610030b7816 */ /* 0x001fe2000000000b */
[----:B------:R-:W-:Y:S01]  /*16460*/  FMUL R3, R219, R2 ;  /* 0x00000002db037220 */ /* 0x000fe20000400000 */
[----:B------:R-:W-:Y:S01]  /*16470*/  F2FP.F16.F32.PACK_AB R10, RZ, R8 ;  /* 0x00000008ff0a723e */ /* 0x000fe200000000ff */
[----:B------:R-:W-:Y:S01]  /*16480*/  FMUL R8, R220, R2 ;  /* 0x00000002dc087220 */ /* 0x000fe20000400000 */
[C---:B------:R-:W-:Y:S01]  /*16490*/  ISETP.GT.AND P0, PT, R0.reuse, 0x69, P2 ;  /* 0x000000690000780c */ /* 0x040fe20001704270 */
[----:B------:R0:W-:Y:S01]  /*164a0*/  @P4 STG.E.U16 desc[UR36][R4.64+0xd2], R9 ;  /* 0x0000d20904004986 */ /* 0x0001e2000c101524 */
[----:B------:R-:W-:-:S02]  /*164b0*/  ISETP.GT.AND P5, PT, R0, 0x70, P3 ;  /* 0x000000700000780c */ /* 0x000fc40001fa4270 */
[----:B------:R-:W-:-:S04]  /*164c0*/  F2FP.F16.F32.PACK_AB R8, RZ, R8 ;  /* 0x00000008ff08723e */ /* 0x000fc800000000ff */
[----:B-1----:R-:W-:Y:S02]  /*164d0*/  PRMT R12, R8, 0x7610, R12 ;  /* 0x00007610080c7816 */ /* 0x002fe4000000000c */
[----:B0-----:R-:W-:Y:S01]  /*164e0*/  F2FP.F16.F32.PACK_AB R9, RZ, R3 ;  /* 0x00000003ff09723e */ /* 0x001fe200000000ff */
[-C--:B------:R-:W-:Y:S01]  /*164f0*/  FMUL R3, R218, R2.reuse ;  /* 0x00000002da037220 */ /* 0x080fe20000400000 */
[----:B------:R-:W-:Y:S01]  /*16500*/  FMUL R8, R217, R2 ;  /* 0x00000002d9087220 */ /* 0x000fe20000400000 */
[----:B------:R0:W-:Y:S03]  /*16510*/  @P1 STG.E.U16 desc[UR36][R6.64+0xd0], R10 ;  /* 0x0000d00a06001986 */ /* 0x0001e6000c101524 */
[----:B------:R-:W-:Y:S01]  /*16520*/  F2FP.F16.F32.PACK_AB R3, RZ, R3 ;  /* 0x00000003ff03723e */ /* 0x000fe200000000ff */
[----:B------:R1:W-:Y:S01]  /*16530*/  @P0 STG.E.U16 desc[UR36][R6.64+0xd2], R11 ;  /* 0x0000d20b06000986 */ /* 0x0003e2000c101524 */
[----:B------:R-:W-:-:S02]  /*16540*/  ISETP.GT.AND P1, PT, R0, 0x70, P2 ;  /* 0x000000700000780c */ /* 0x000fc40001724270 */
[----:B------:R-:W-:Y:S01]  /*16550*/  F2FP.F16.F32.PACK_AB R8, RZ, R8 ;  /* 0x00000008ff08723e */ /* 0x000fe200000000ff */
[----:B------:R2:W-:Y:S01]  /*16560*/  @P5 STG.E.U16 desc[UR36][R4.64+0xe0], R12 ;  /* 0x0000e00c04005986 */ /* 0x0005e2000c101524 */
[----:B0-----:R-:W-:Y:S01]  /*16570*/  PRMT R10, R9, 0x7610, R10 ;  /* 0x00007610090a7816 */ /* 0x001fe2000000000a */
[-C--:B------:R-:W-:Y:S01]  /*16580*/  FMUL R9, R216, R2.reuse ;  /* 0x00000002d8097220 */ /* 0x080fe20000400000 */
[----:B-1----:R-:W-:Y:S01]  /*16590*/  PRMT R11, R3, 0x7610, R11 ;  /* 0x00007610030b7816 */ /* 0x002fe2000000000b */
[----:B------:R-:W-:-:S03]  /*165a0*/  FMUL R3, R215, R2 ;  /* 0x00000002d7037220 */ /* 0x000fc60000400000 */
[----:B------:R-:W-:Y:S02]  /*165b0*/  F2FP.F16.F32.PACK_AB R9, RZ, R9 ;  /* 0x00000009ff09723e */ /* 0x000fe400000000ff */
[----:B--2---:R-:W-:Y:S02]  /*165c0*/  PRMT R12, R8, 0x7610, R12 ;  /* 0x00007610080c7816 */ /* 0x004fe4000000000c */
[----:B------:R-:W-:Y:S01]  /*165d0*/  F2FP.F16.F32.PACK_AB R8, RZ, R3 ;  /* 0x00000003ff08723e */ /* 0x000fe200000000ff */
[----:B------:R-:W-:Y:S01]  /*165e0*/  FMUL R3, R214, R2 ;  /* 0x00000002d6037220 */ /* 0x000fe20000400000 */
[C---:B------:R-:W-:Y:S02]  /*165f0*/  ISETP.GT.AND P4, PT, R0.reuse, 0x71, P2 ;  /* 0x000000710000780c */ /* 0x040fe40001784270 */
[----:B------:R-:W-:Y:S01]  /*16600*/  ISETP.GT.AND P5, PT, R0, 0x78, P3 ;  /* 0x000000780000780c */ /* 0x000fe20001fa4270 */
[----:B------:R0:W-:Y:S01]  /*16610*/  @P6 STG.E.U16 desc[UR36][R4.64+0xe2], R10 ;  /* 0x0000e20a04006986 */ /* 0x0001e2000c101524 */
[----:B------:R-:W-:-:S02]  /*16620*/  PRMT R13, R9, 0x7610, R13 ;  /* 0x00007610090d7816 */ /* 0x000fc4000000000d */
[----:B------:R-:W-:Y:S01]  /*16630*/  F2FP.F16.F32.PACK_AB R9, RZ, R3 ;  /* 0x00000003ff09723e */ /* 0x000fe200000000ff */
[----:B------:R1:W-:Y:S01]  /*16640*/  @P1 STG.E.U16 desc[UR36][R6.64+0xe0], R11 ;  /* 0x0000e00b06001986 */ /* 0x0003e2000c101524 */
[----:B------:R-:W-:Y:S01]  /*16650*/  ISETP.GT.AND P0, PT, R0, 0x79, P3 ;  /* 0x000000790000780c */ /* 0x000fe20001f04270 */
[-C--:B------:R-:W-:Y:S01]  /*16660*/  FMUL R3, R212, R2.reuse ;  /* 0x00000002d4037220 */ /* 0x080fe20000400000 */
[----:B------:R-:W-:Y:S02]  /*16670*/  ISETP.GT.AND P1, PT, R0, 0x78, P2 ;  /* 0x000000780000780c */ /* 0x000fe40001724270 */
[----:B------:R-:W-:Y:S01]  /*16680*/  PRMT R14, R8, 0x7610, R14 ;  /* 0x00007610080e7816 */ /* 0x000fe2000000000e */
[----:B------:R-:W-:Y:S01]  /*16690*/  FMUL R8, R213, R2 ;  /* 0x00000002d5087220 */ /* 0x000fe20000400000 */
[----:B------:R-:W-:Y:S01]  /*166a0*/  F2FP.F16.F32.PACK_AB R3, RZ, R3 ;  /* 0x00000003ff03723e */ /* 0x000fe200000000ff */
[----:B------:R2:W-:Y:S01]  /*166b0*/  @P4 STG.E.U16 desc[UR36][R6.64+0xe2], R12 ;  /* 0x0000e20c06004986 */ /* 0x0005e2000c101524 */
[----:B------:R-:W-:-:S02]  /*166c0*/  ISETP.GT.AND P4, PT, R0, 0x79, P2 ;  /* 0x000000790000780c */ /* 0x000fc40001784270 */
[----:B0-----:R-:W-:Y:S01]  /*166d0*/  F2FP.F16.F32.PACK_AB R10, RZ, R8 ;  /* 0x00000008ff0a723e */ /* 0x001fe200000000ff */
[----:B------:R-:W-:Y:S01]  /*166e0*/  @P5 STG.E.U16 desc[UR36][R4.64+0xf0], R13 ;  /* 0x0000f00d04005986 */ /* 0x000fe2000c101524 */
[----:B-1----:R-:W-:Y:S01]  /*166f0*/  PRMT R11, R3, 0x7610, R11 ;  /* 0x00007610030b7816 */ /* 0x002fe2000000000b */
[-C--:B------:R-:W-:Y:S01]  /*16700*/  FMUL R3, R210, R2.reuse ;  /* 0x00000002d2037220 */ /* 0x080fe20000400000 */
[----:B------:R-:W-:Y:S01]  /*16710*/  FMUL R8, R211, R2 ;  /* 0x00000002d3087220 */ /* 0x000fe20000400000 */
[C---:B------:R-:W-:Y:S01]  /*16720*/  ISETP.GT.AND P5, PT, R0.reuse, 0x80, P3 ;  /* 0x000000800000780c */ /* 0x040fe20001fa4270 */
[----:B------:R-:W-:Y:S01]  /*16730*/  @P0 STG.E.U16 desc[UR36][R4.64+0xf2], R14 ;  /* 0x0000f20e04000986 */ /* 0x000fe2000c101524 */
[----:B------:R-:W-:-:S03]  /*16740*/  ISETP.GT.AND P6, PT, R0, 0x81, P3 ;  /* 0x000000810000780c */ /* 0x000fc60001fc4270 */
[----:B------:R0:W-:Y:S01]  /*16750*/  @P1 STG.E.U16 desc[UR36][R6.64+0xf0], R9 ;  /* 0x0000f00906001986 */ /* 0x0001e2000c101524 */
[----:B------:R-:W-:-:S04]  /*16760*/  F2FP.F16.F32.PACK_AB R8, RZ, R8 ;  /* 0x00000008ff08723e */ /* 0x000fc800000000ff */
[----:B--2---:R-:W-:Y:S01]  /*16770*/  PRMT R12, R8, 0x7610, R12 ;  /* 0x00007610080c7816 */ /* 0x004fe2000000000c */
[-C--:B------:R-:W-:Y:S01]  /*16780*/  FMUL R8, R208, R2.reuse ;  /* 0x00000002d0087220 */ /* 0x080fe20000400000 */
[----:B0-----:R-:W-:Y:S01]  /*16790*/  F2FP.F16.F32.PACK_AB R9, RZ, R3 ;  /* 0x00000003ff09723e */ /* 0x001fe200000000ff */
[----:B------:R-:W-:Y:S01]  /*167a0*/  FMUL R3, R209, R2 ;  /* 0x00000002d1037220 */ /* 0x000fe20000400000 */
[----:B------:R0:W-:Y:S01]  /*167b0*/  @P4 STG.E.U16 desc[UR36][R6.64+0xf2], R10 ;  /* 0x0000f20a06004986 */ /* 0x0001e2000c101524 */
[----:B------:R-:W-:-:S03]  /*167c0*/  ISETP.GT.AND P0, PT, R0, 0x80, P2 ;  /* 0x000000800000780c */ /* 0x000fc60001704270 */
[----:B------:R-:W-:Y:S01]  /*167d0*/  F2FP.F16.F32.PACK_AB R3, RZ, R3 ;  /* 0x00000003ff03723e */ /* 0x000fe200000000ff */
[----:B------:R1:W-:Y:S01]  /*167e0*/  @P5 STG.E.U16 desc[UR36][R4.64+0x100], R11 ;  /* 0x0001000b04005986 */ /* 0x0003e2000c101524 */
[----:B------:R-:W-:Y:S02]  /*167f0*/  ISETP.GT.AND P1, PT, R0, 0x81, P2 ;  /* 0x000000810000780c */ /* 0x000fe40001724270 */
[----:B------:R-:W-:Y:S01]  /*16800*/  F2FP.F16.F32.PACK_AB R8, RZ, R8 ;  /* 0x00000008ff08723e */ /* 0x000fe200000000ff */
[----:B------:R2:W-:Y:S01]  /*16810*/  @P6 STG.E.U16 desc[UR36][R4.64+0x102], R12 ;  /* 0x0001020c04006986 */ /* 0x0005e2000c101524 */
[----:B0-----:R-:W-:Y:S01]  /*16820*/  PRMT R10, R9, 0x7610, R10 ;  /* 0x00007610090a7816 */ /* 0x001fe2000000000a */
[-C--:B------:R-:W-:Y:S01]  /*16830*/  FMUL R9, R207, R2.reuse ;  /* 0x00000002cf097220 */ /* 0x080fe20000400000 */
[----:B-1----:R-:W-:Y:S01]  /*16840*/  PRMT R11, R3, 0x7610, R11 ;  /* 0x00007610030b7816 */ /* 0x002fe2000000000b */
[----:B------:R-:W-:Y:S01]  /*16850*/  FMUL R3, R206, R2 ;  /* 0x00000002ce037220 */ /* 0x000fe20000400000 */
[----:B------:R-:W-:-:S02]  /*16860*/  ISETP.GT.AND P4, PT, R0, 0x88, P3 ;  /* 0x000000880000780c */ /* 0x000fc40001f84270 */
[----:B--2---:R-:W-:Y:S02]  /*16870*/  PRMT R12, R8, 0x7610, R12 ;  /* 0x00007610080c7816 */ /* 0x004fe4000000000c */
[----:B------:R-:W-:Y:S01]  /*16880*/  F2FP.F16.F32.PACK_AB R8, RZ, R3 ;  /* 0x00000003ff08723e */ /* 0x000fe200000000ff */
[-C--:B------:R-:W-:Y:S01]  /*16890*/  FMUL R3, R205, R2.reuse ;  /* 0x00000002cd037220 */ /* 0x080fe20000400000 */
[----:B------:R-:W-:Y:S02]  /*168a0*/  F2FP.F16.F32.PACK_AB R9, RZ, R9 ;  /* 0x00000009ff09723e */ /* 0x000fe400000000ff */
[C---:B------:R-:W-:Y:S01]  /*168b0*/  ISETP.GT.AND P5, PT, R0.reuse, 0x89, P3 ;  /* 0x000000890000780c */ /* 0x040fe20001fa4270 */
[----:B------:R0:W-:Y:S01]  /*168c0*/  @P0 STG.E.U16 desc[UR36][R6.64+0x100], R10 ;  /* 0x0001000a06000986 */ /* 0x0001e2000c101524 */
[----:B------:R-:W-:Y:S02]  /*168d0*/  PRMT R13, R9, 0x7610, R13 ;  /* 0x00007610090d7816 */ /* 0x000fe4000000000d */
[----:B------:R-:W-:Y:S01]  /*168e0*/  F2FP.F16.F32.PACK_AB R9, RZ, R3 ;  /* 0x00000003ff09723e */ /* 0x000fe200000000ff */
[----:B------:R1:W-:Y:S01]  /*168f0*/  @P1 STG.E.U16 desc[UR36][R6.64+0x102], R11 ;  /* 0x0001020b06001986 */ /* 0x0003e2000c101524 */
[C---:B------:R-:W-:Y:S01]  /*16900*/  ISETP.GT.AND P0, PT, R0.reuse, 0x88, P2 ;  /* 0x000000880000780c */ /* 0x040fe20001704270 */
[----:B------:R-:W-:Y:S01]  /*16910*/  FMUL R3, R203, R2 ;  /* 0x00000002cb037220 */ /* 0x000fe20000400000 */
[----:B------:R-:W-:-:S02]  /*16920*/  ISETP.GT.AND P1, PT, R0, 0x89, P2 ;  /* 0x000000890000780c */ /* 0x000fc40001724270 */
[----:B------:R-:W-:Y:S01]  /*16930*/  PRMT R14, R8, 0x7610, R14 ;  /* 0x00007610080e7816 */ /* 0x000fe2000000000e */
[----:B------:R-:W-:Y:S01]  /*16940*/  FMUL R8, R204, R2 ;  /* 0x00000002cc087220 */ /* 0x000fe20000400000 */
[----:B------:R-:W-:Y:S01]  /*16950*/  F2FP.F16.F32.PACK_AB R3, RZ, R3 ;  /* 0x00000003ff03723e */ /* 0x000fe200000000ff */
[----:B------:R2:W-:Y:S01]  /*16960*/  @P4 STG.E.U16 desc[UR36][R4.64+0x110], R12 ;  /* 0x0001100c04004986 */ /* 0x0005e2000c101524 */
[----:B------:R-:W-:Y:S02]  /*16970*/  ISETP.GT.AND P4, PT, R0, 0x90, P3 ;  /* 0x000000900000780c */ /* 0x000fe40001f84270 */
        /* <DEDUP_REMOVED lines=9> */
[----:B------:R-:W-:Y:S02]  /*16a10*/  F2FP.F16.F32.PACK_AB R8, RZ, R8 ;  /* 0x00000008ff08723e */ /* 0x000fe400000000ff */
[----:B------:R-:W-:Y:S01]  /*16a20*/  ISETP.GT.AND P1, PT, R0, 0x91, P2 ;  /* 0x000000910000780c */ /* 0x000fe20001724270 */
[----:B------:R1:W-:Y:S01]  /*16a30*/  @P4 STG.E.U16 desc[UR36][R4.64+0x120], R10 ;  /* 0x0001200a04004986 */ /* 0x0003e2000c101524 */
[----:B--2---:R-:W-:Y:S01]  /*16a40*/  PRMT R12, R8, 0x7610, R12 ;  /* 0x00007610080c7816 */ /* 0x004fe2000000000c */
[-C--:B------:R-:W-:Y:S01]  /*16a50*/  FMUL R8, R199, R2.reuse ;  /* 0x00000002c7087220 */ /* 0x080fe20000400000 */
[----:B0-----:R-:W-:Y:S01]  /*16a60*/  F2FP.F16.F32.PACK_AB R9, RZ, R3 ;  /* 0x00000003ff09723e */ /* 0x001fe200000000ff */
[----:B------:R-:W-:Y:S01]  /*16a70*/  FMUL R3, R200, R2 ;  /* 0x00000002c8037220 */ /* 0x000fe20000400000 */
[----:B------:R-:W-:Y:S01]  /*16a80*/  ISETP.GT.AND P4, PT, R0, 0x98, P3 ;  /* 0x000000980000780c */ /* 0x000fe20001f84270 */
[----:B------:R0:W-:Y:S03]  /*16a90*/  @P5 STG.E.U16 desc[UR36][R4.64+0x122], R11 ;  /* 0x0001220b04005986 */ /* 0x0001e6000c101524 */
[----:B------:R-:W-:-:S02]  /*16aa0*/  F2FP.F16.F32.PACK_AB R3, RZ, R3 ;  /* 0x00000003ff03723e */ /* 0x000fc400000000ff */
[----:B-1----:R-:W-:Y:S01]  /*16ab0*/  PRMT R10, R9, 0x7610, R10 ;  /* 0x00007610090a7816 */ /* 0x002fe2000000000a */
[----:B------:R-:W-:Y:S01]  /*16ac0*/  FMUL R9, R198, R2 ;  /* 0x00000002c6097220 */ /* 0x000fe20000400000 */
[----:B------:R-:W-:Y:S01]  /*16ad0*/  F2FP.F16.F32.PACK_AB R8, RZ, R8 ;  /* 0x00000008ff08723e */ /* 0x000fe200000000ff */
[----:B------:R1:W-:Y:S01]  /*16ae0*/  @P0 STG.E.U16 desc[UR36][R6.64+0x120], R12 ;  /* 0x0001200c06000986 */ /* 0x0003e2000c101524 */
[----:B0-----:R-:W-:Y:S01]  /*16af0*/  PRMT R11, R3, 0x7610, R11 ;  /* 0x00007610030b7816 */ /* 0x001fe2000000000b */
[----:B------:R-:W-:Y:S01]  /*16b00*/  FMUL R3, R197, R2 ;  /* 0x00000002c5037220 */ /* 0x000fe20000400000 */
[C---:B------:R-:W-:Y:S01]  /*16b10*/  ISETP.GT.AND P5, PT, R0.reuse, 0x99, P3 ;  /* 0x000000990000780c */ /* 0x040fe20001fa4270 */
[----:B------:R0:W-:Y:S01]  /*16b20*/  @P1 STG.E.U16 desc[UR36][R6.64+0x122], R10 ;  /* 0x0001220a06001986 */ /* 0x0001e2000c101524 */
[----:B------:R-:W-:Y:S02]  /*16b30*/  ISETP.GT.AND P1, PT, R0, 0x98, P2 ;  /* 0x000000980000780c */ /* 0x000fe40001724270 */
[----:B------:R-:W-:-:S02]  /*16b40*/  F2FP.F16.F32.PACK_AB R9, RZ, R9 ;  /* 0x00000009ff09723e */ /* 0x000fc400000000ff */
[----:B-1----:R-:W-:Y:S02]  /*16b50*/  PRMT R12, R8, 0x7610, R12 ;  /* 0x00007610080c7816 */ /* 0x002fe4000000000c */
[----:B------:R-:W-:Y:S01]  /*16b60*/  F2FP.F16.F32.PACK_AB R8, RZ, R3 ;  /* 0x00000003ff08723e */ /* 0x000fe200000000ff */
[-C--:B------:R-:W-:Y:S01]  /*16b70*/  FMUL R3, R196, R2.reuse ;  /* 0x00000002c4037220 */ /* 0x080fe20000400000 */
[C---:B------:R-:W-:Y:S01]  /*16b80*/  ISETP.GT.AND P0, PT, R0.reuse, 0x99, P2 ;  /* 0x000000990000780c */ /* 0x040fe20001704270 */
[----:B------:R1:W-:Y:S01]  /*16b90*/  @P4 STG.E.U16 desc[UR36][R4.64+0x130], R11 ;  /* 0x0001300b04004986 */ /* 0x0003e2000c101524 */
[----:B------:R-:W-:Y:S02]  /*16ba0*/  ISETP.GT.AND P4, PT, R0, 0xa0, P3 ;  /* 0x000000a00000780c */ /* 0x000fe40001f84270 */
[----:B------:R-:W-:Y:S02]  /*16bb0*/  PRMT R13, R9, 0x7610, R13 ;  /* 0x00007610090d7816 */ /* 0x000fe4000000000d */
        /* <DEDUP_REMOVED lines=68> */
[----:B------:R-:W-:Y:S02]  /*17000*/  ISETP.GT.AND P1, PT, R0, 0xb8, P2 ;  /* 0x000000b80000780c */ /* 0x000fe40001724270 */
[----:B------:R-:W-:Y:S02]  /*17010*/  F2FP.F16.F32.PACK_AB R8, RZ, R8 ;  /* 0x00000008ff08723e */ /* 0x000fe400000000ff */
[----:B0-----:R-:W-:Y:S01]  /*17020*/  PRMT R10, R9, 0x7610, R10 ;  /* 0x00007610090a7816 */ /* 0x001fe2000000000a */
[-C--:B------:R-:W-:Y:S01]  /*17030*/  FMUL R9, R180, R2.reuse ;  /* 0x00000002b4097220 */ /* 0x080fe20000400000 */
[----:B-1----:R-:W-:Y:S01]  /*17040*/  PRMT R11, R3, 0x7610, R11 ;  /* 0x00007610030b7816 */ /* 0x002fe2000000000b */
[----:B------:R-:W-:Y:S01]  /*17050*/  FMUL R3, R179, R2 ;  /* 0x00000002b3037220 */ /* 0x000fe20000400000 */
[----:B------:R0:W-:Y:S02]  /*17060*/  @P5 STG.E.U16 desc[UR36][R4.64+0x170], R12 ;  /* 0x0001700c04005986 */ /* 0x0001e4000c101524 */
[----:B------:R-:W-:-:S02]  /*17070*/  F2FP.F16.F32.PACK_AB R9, RZ, R9 ;  /* 0x00000009ff09723e */ /* 0x000fc400000000ff */
[C---:B------:R-:W-:Y:S02]  /*17080*/  ISETP.GT.AND P4, PT, R0.reuse, 0xb9, P2 ;  /* 0x000000b90000780c */ /* 0x040fe40001784270 */
[----:B------:R-:W-:Y:S02]  /*17090*/  ISETP.GT.AND P5, PT, R0, 0xc0, P3 ;  /* 0x000000c00000780c */ /* 0x000fe40001fa4270 */
[----:B0-----:R-:W-:Y:S02]  /*170a0*/  PRMT R12, R8, 0x7610, R12 ;  /* 0x00007610080c7816 */ /* 0x001fe4000000000c */
[----:B------:R-:W-:Y:S01]  /*170b0*/  F2FP.F16.F32.PACK_AB R8, RZ, R3 ;  /* 0x00000003ff08723e */ /* 0x000fe200000000ff */
[----:B------:R-:W-:Y:S01]  /*170c0*/  FMUL R3, R178, R2 ;  /* 0x00000002b2037220 */ /* 0x000fe20000400000 */
[----:B------:R-:W-:Y:S01]  /*170d0*/  PRMT R13, R9, 0x7610, R13 ;  /* 0x00007610090d7816 */ /* 0x000fe2000000000d */
[----:B------:R0:W-:Y:S01]  /*170e0*/  @P6 STG.E.U16 desc[UR36][R4.64+0x172], R10 ;  /* 0x0001720a04006986 */ /* 0x0001e2000c101524 */
[----:B------:R-:W-:-:S02]  /*170f0*/  ISETP.GT.AND P0, PT, R0, 0xc1, P3 ;  /* 0x000000c10000780c */ /* 0x000fc40001f04270 */
[----:B------:R-:W-:Y:S01]  /*17100*/  F2FP.F16.F32.PACK_AB R9, RZ, R3 ;  /* 0x00000003ff09723e */ /* 0x000fe200000000ff */
[----:B------:R1:W-:Y:S01]  /*17110*/  @P1 STG.E.U16 desc[UR36][R6.64+0x170], R11 ;  /* 0x0001700b06001986 */ /* 0x0003e2000c101524 */
[-C--:B------:R-:W-:Y:S01]  /*17120*/  FMUL R3, R176, R2.reuse ;  /* 0x00000002b0037220 */ /* 0x080fe20000400000 */
[----:B------:R-:W-:Y:S02]  /*17130*/  ISETP.GT.AND P1, PT, R0, 0xc0, P2 ;  /* 0x000000c00000780c */ /* 0x000fe40001724270 */
        /* <DEDUP_REMOVED lines=40> */
[C---:B------:R-:W-:Y:S01]  /*173c0*/  ISETP.GT.AND P0, PT, R0.reuse, 0xd0, P2 ;  /* 0x000000d00000780c */ /* 0x040fe20001704270 */
        /* <DEDUP_REMOVED lines=11> */
[----:B------:R-:W-:Y:S01]  /*17480*/  ISETP.GT.AND P5, PT, R0, 0xd9, P3 ;  /* 0x000000d90000780c */ /* 0x000fe20001fa4270 */
[----:B------:R-:W-:Y:S01]  /*17490*/  FMUL R8, R166, R2 ;  /* 0x00000002a6087220 */ /* 0x000fe20000400000 */
[----:B------:R-:W-:Y:S01]  /*174a0*/  @P0 STG.E.U16 desc[UR36][R6.64+0x1a0], R14 ;  /* 0x0001a00e06000986 */ /* 0x000fe2000c101524 */
[----:B------:R-:W-:-:S03]  /*174b0*/  ISETP.GT.AND P0, PT, R0, 0xd8, P2 ;  /* 0x000000d80000780c */ /* 0x000fc60001704270 */
[----:B------:R0:W-:Y:S01]  /*174c0*/  @P1 STG.E.U16 desc[UR36][R6.64+0x1a2], R9 ;  /* 0x0001a20906001986 */ /* 0x0001e2000c101524 */
[----:B------:R-:W-:Y:S02]  /*174d0*/  F2FP.F16.F32.PACK_AB R8, RZ, R8 ;  /* 0x00000008ff08723e */ /* 0x000fe400000000ff */
[----:B------:R-:W-:Y:S02]  /*174e0*/  ISETP.GT.AND P1, PT, R0, 0xd9, P2 ;  /* 0x000000d90000780c */ /* 0x000fe40001724270 */
        /* <DEDUP_REMOVED lines=16> */
[----:B------:R1:W-:Y:S01]  /*175f0*/  @P1 STG.E.U16 desc[UR36][R6.64+0x1b2], R10 ;  /* 0x0001b20a06001986 */ /* 0x0003e2000c101524 */
[----:B------:R-:W-:Y:S02]  /*17600*/  ISETP.GT.AND P1, PT, R0, 0xe0, P2 ;  /* 0x000000e00000780c */ /* 0x000fe40001724270 */
[----:B0-----:R-:W-:Y:S02]  /*17610*/  PRMT R12, R8, 0x7610, R12 ;  /* 0x00007610080c7816 */ /* 0x001fe4000000000c */
[----:B------:R-:W-:Y:S01]  /*17620*/  F2FP.F16.F32.PACK_AB R8, RZ, R3 ;  /* 0x00000003ff08723e */ /* 0x000fe200000000ff */
[-C--:B------:R-:W-:Y:S01]  /*17630*/  FMUL R3, R160, R2.reuse ;  /* 0x00000002a0037220 */ /* 0x080fe20000400000 */
[----:B------:R-:W-:Y:S01]  /*17640*/  ISETP.GT.AND P0, PT, R0, 0xe1, P2 ;  /* 0x000000e10000780c */ /* 0x000fe20001704270 */
[----:B------:R0:W-:Y:S01]  /*17650*/  @P4 STG.E.U16 desc[UR36][R4.64+0x1c0], R11 ;  /* 0x0001c00b04004986 */ /* 0x0001e2000c101524 */
[----:B-1----:R-:W-:Y:S02]  /*17660*/  PRMT R10, R9, 0x7610, R10 ;  /* 0x00007610090a7816 */ /* 0x002fe4000000000a */
[----:B------:R-:W-:Y:S01]  /*17670*/  PRMT R13, R8, 0x7610, R13 ;  /* 0x00007610080d7816 */ /* 0x000fe2000000000d */
[----:B------:R-:W-:Y:S01]  /*17680*/  @P5 STG.E.U16 desc[UR36][R4.64+0x1c2], R12 ;  /* 0x0001c20c04005986 */ /* 0x000fe2000c101524 */
[----:B------:R-:W-:Y:S01]  /*17690*/  FMUL R8, R159, R2 ;  /* 0x000000029f087220 */ /* 0x000fe20000400000 */
[----:B------:R-:W-:-:S02]  /*176a0*/  ISETP.GT.AND P4, PT, R0, 0xe8, P3 ;  /* 0x000000e80000780c */ /* 0x000fc40001f84270 */
[----:B------:R-:W-:Y:S01]  /*176b0*/  F2FP.F16.F32.PACK_AB R9, RZ, R3 ;  /* 0x00000003ff09723e */ /* 0x000fe200000000ff */
[----:B------:R-:W-:Y:S01]  /*176c0*/  FMUL R3, R158, R2 ;  /* 0x000000029e037220 */ /* 0x000fe20000400000 */
[C---:B------:R-:W-:Y:S02]  /*176d0*/  ISETP.GT.AND P5, PT, R0.reuse, 0xe9, P3 ;  /* 0x000000e90000780c */ /* 0x040fe40001fa4270 */
[----:B------:R-:W-:Y:S02]  /*176e0*/  ISETP.GT.AND P6, PT, R0, 0xe8, P2 ;  /* 0x000000e80000780c */ /* 0x000fe400017c4270 */
[----:B------:R-:W-:Y:S01]  /*176f0*/  F2FP.F16.F32.PACK_AB R8, RZ, R8 ;  /* 0x00000008ff08723e */ /* 0x000fe200000000ff */
[----:B------:R1:W-:Y:S01]  /*17700*/  @P1 STG.E.U16 desc[UR36][R6.64+0x1c0], R10 ;  /* 0x0001c00a06001986 */ /* 0x0003e2000c101524 */
[----:B------:R-:W-:Y:S02]  /*17710*/  F2FP.F16.F32.PACK_AB R3, RZ, R3 ;  /* 0x00000003ff03723e */ /* 0x000fe400000000ff */
[----:B0-----:R-:W-:-:S02]  /*17720*/  PRMT R11, R8, 0x7610, R11 ;  /* 0x00007610080b7816 */ /* 0x001fc4000000000b */
[----:B------:R-:W-:Y:S01]  /*17730*/  PRMT R18, R3, 0x7610, R18 ;  /* 0x0000761003127816 */ /* 0x000fe20000000012 */
[----:B------:R0:W-:Y:S01]  /*17740*/  @P0 STG.E.U16 desc[UR36][R6.64+0x1c2], R13 ;  /* 0x0001c20d06000986 */ /* 0x0001e2000c101524 */
[----:B-1----:R-:W-:Y:S01]  /*17750*/  PRMT R10, R9, 0x7610, R10 ;  /* 0x00007610090a7816 */ /* 0x002fe2000000000a */
[----:B------:R-:W-:-:S04]  /*17760*/  FMUL R3, R157, R2 ;  /* 0x000000029d037220 */ /* 0x000fc80000400000 */
[----:B------:R-:W-:Y:S01]  /*17770*/  @P4 STG.E.U16 desc[UR36][R4.64+0x1d0], R10 ;  /* 0x0001d00a04004986 */ /* 0x000fe2000c101524 */
[----:B------:R-:W-:-:S03]  /*17780*/  ISETP.GT.AND P4, PT, R0, 0xe9, P2 ;  /* 0x000000e90000780c */ /* 0x000fc60001784270 */
[----:B------:R1:W-:Y:S01]  /*17790*/  @P5 STG.E.U16 desc[UR36][R4.64+0x1d2], R11 ;  /* 0x0001d20b04005986 */ /* 0x0003e2000c101524 */
[----:B------:R-:W-:-:S03]  /*177a0*/  ISETP.GT.AND P5, PT, R0, 0xf0, P3 ;  /* 0x000000f00000780c */ /* 0x000fc60001fa4270 */
[----:B------:R-:W-:Y:S01]  /*177b0*/  @P6 STG.E.U16 desc[UR36][R6.64+0x1d0], R18 ;  /* 0x0001d01206006986 */ /* 0x000fe2000c101524 */
[----:B------:R-:W-:Y:S01]  /*177c0*/  ISETP.GT.AND P6, PT, R0, 0xf1, P3 ;  /* 0x000000f10000780c */ /* 0x000fe20001fc4270 */
[-C--:B------:R-:W-:Y:S01]  /*177d0*/  FMUL R8, R156, R2.reuse ;  /* 0x000000029c087220 */ /* 0x080fe20000400000 */
[----:B------:R-:W-:Y:S01]  /*177e0*/  FMUL R9, R155, R2 ;  /* 0x000000029b097220 */ /* 0x000fe20000400000 */
[----:B0-----:R-:W-:-:S03]  /*177f0*/  F2FP.F16.F32.PACK_AB R13, RZ, R3 ;  /* 0x00000003ff0d723e */ /* 0x001fc600000000ff */
[----:B------:R-:W-:Y:S02]  /*17800*/  F2FP.F16.F32.PACK_AB R14, RZ, R8 ;  /* 0x00000008ff0e723e */ /* 0x000fe400000000ff */
[----:B------:R-:W-:Y:S01]  /*17810*/  F2FP.F16.F32.PACK_AB R15, RZ, R9 ;  /* 0x00000009ff0f723e */ /* 0x000fe200000000ff */
[----:B------:R-:W-:Y:S01]  /*17820*/  @P4 STG.E.U16 desc[UR36][R6.64+0x1d2], R13 ;  /* 0x0001d20d06004986 */ /* 0x000fe2000c101524 */
[----:B------:R-:W-:-:S03]  /*17830*/  ISETP.GT.AND P4, PT, R0, 0xf1, P2 ;  /* 0x000000f10000780c */ /* 0x000fc60001784270 */
[----:B------:R-:W-:Y:S04]  /*17840*/  @P5 STG.E.U16 desc[UR36][R4.64+0x1e0], R14 ;  /* 0x0001e00e04005986 */ /* 0x000fe8000c101524 */
[----:B------:R-:W-:Y:S01]  /*17850*/  @P6 STG.E.U16 desc[UR36][R4.64+0x1e2], R15 ;  /* 0x0001e20f04006986 */ /* 0x000fe2000c101524 */
[----:B------:R-:W-:Y:S01]  /*17860*/  ISETP.GT.AND P6, PT, R0, 0xf0, P2 ;  /* 0x000000f00000780c */ /* 0x000fe200017c4270 */
[-C--:B-1----:R-:W-:Y:S01]  /*17870*/  FMUL R11, R154, R2.reuse ;  /* 0x000000029a0b7220 */ /* 0x082fe20000400000 */
[----:B------:R-:W-:-:S04]  /*17880*/  FMUL R12, R23, R2 ;  /* 0x00000002170c7220 */ /* 0x000fc80000400000 */
[----:B------:R-:W-:Y:S02]  /*17890*/  F2FP.F16.F32.PACK_AB R11, RZ, R11 ;  /* 0x0000000bff0b723e */ /* 0x000fe400000000ff */
[----:B------:R-:W-:Y:S02]  /*178a0*/  F2FP.F16.F32.PACK_AB R12, RZ, R12 ;  /* 0x0000000cff0c723e */ /* 0x000fe400000000ff */
[C---:B------:R-:W-:Y:S02]  /*178b0*/  ISETP.GT.AND P5, PT, R0.reuse, 0xf8, P3 ;  /* 0x000000f80000780c */ /* 0x040fe40001fa4270 */
[----:B------:R-:W-:Y:S01]  /*178c0*/  ISETP.GT.AND P3, PT, R0, 0xf9, P3 ;  /* 0x000000f90000780c */ /* 0x000fe20001f64270 */
[----:B------:R-:W-:Y:S01]  /*178d0*/  @P6 STG.E.U16 desc[UR36][R6.64+0x1e0], R11 ;  /* 0x0001e00b06006986 */ /* 0x000fe2000c101524 */
[----:B------:R-:W-:-:S03]  /*178e0*/  FMUL R10, R22, R2 ;  /* 0x00000002160a7220 */ /* 0x000fc60000400000 */
[----:B------:R0:W-:Y:S01]  /*178f0*/  @P4 STG.E.U16 desc[UR36][R6.64+0x1e2], R12 ;  /* 0x0001e20c06004986 */ /* 0x0001e2000c101524 */
[----:B------:R-:W-:Y:S01]  /*17900*/  ISETP.GT.AND P4, PT, R0, 0xf8, P2 ;  /* 0x000000f80000780c */ /* 0x000fe20001784270 */
[-C--:B------:R-:W-:Y:S01]  /*17910*/  FMUL R9, R21, R2.reuse ;  /* 0x0000000215097220 */ /* 0x080fe20000400000 */
[-C--:B------:R-:W-:Y:S01]  /*17920*/  FMUL R8, R19, R2.reuse ;  /* 0x0000000213087220 */ /* 0x080fe20000400000 */
[----:B------:R-:W-:Y:S01]  /*17930*/  FMUL R3, R20, R2 ;  /* 0x0000000214037220 */ /* 0x000fe20000400000 */
[----:B------:R-:W-:Y:S02]  /*17940*/  F2FP.F16.F32.PACK_AB R10, RZ, R10 ;  /* 0x0000000aff0a723e */ /* 0x000fe400000000ff */
[----:B------:R-:W-:Y:S02]  /*17950*/  ISETP.GT.AND P2, PT, R0, 0xf9, P2 ;  /* 0x000000f90000780c */ /* 0x000fe40001744270 */
[----:B------:R-:W-:Y:S02]  /*17960*/  F2FP.F16.F32.PACK_AB R9, RZ, R9 ;  /* 0x00000009ff09723e */ /* 0x000fe400000000ff */
[----:B------:R-:W-:-:S02]  /*17970*/  F2FP.F16.F32.PACK_AB R8, RZ, R8 ;  /* 0x00000008ff08723e */ /* 0x000fc400000000ff */
[----:B------:R-:W-:Y:S01]  /*17980*/  F2FP.F16.F32.PACK_AB R3, RZ, R3 ;  /* 0x00000003ff03723e */ /* 0x000fe200000000ff */
[----:B------:R-:W-:Y:S01]  /*17990*/  @P5 STG.E.U16 desc[UR36][R4.64+0x1f0], R10 ;  /* 0x0001f00a04005986 */ /* 0x000fe2000c101524 */
[----:B0-----:R-:W-:Y:S01]  /*179a0*/  PRMT R12, R8, 0x7610, R12 ;  /* 0x00007610080c7816 */ /* 0x001fe2000000000c */
[----:B------:R-:W-:Y:S01]  /*179b0*/  @P4 IMAD.MOV.U32 R8, RZ, RZ, R6 ;  /* 0x000000ffff084224 */ /* 0x000fe200078e0006 */
[----:B------:R-:W-:Y:S01]  /*179c0*/  PRMT R11, R3, 0x7610, R11 ;  /* 0x00007610030b7816 */ /* 0x000fe2000000000b */
[----:B------:R0:W-:Y:S01]  /*179d0*/  @P3 STG.E.U16 desc[UR36][R4.64+0x1f2], R9 ;  /* 0x0001f20904003986 */ /* 0x0001e2000c101524 */
[----:B------:R-:W-:Y:S01]  /*179e0*/  USHF.L.U32 UR12, UR8, 0x8, URZ ;  /* 0x00000008080c7899 */ /* 0x000fe2000800063f */
[----:B------:R-:W-:Y:S01]  /*179f0*/  ISETP.GT.AND P1, PT, R153, 0x80, PT ;  /* 0x000000809900780c */ /* 0x000fe20003f24270 */
[----:B------:R-:W-:Y:S01]  /*17a00*/  USHF.L.U64.HI UR11, UR8, 0x8, UR9 ;  /* 0x00000008080b7899 */ /* 0x000fe20008010209 */
[----:B0-----:R-:W-:-:S03]  /*17a10*/  @P4 MOV R9, R7 ;  /* 0x0000000700094202 */ /* 0x001fc60000000f00 */
[----:B------:R-:W-:Y:S02]  /*17a20*/  IMAD.U32 R3, RZ, RZ, UR12 ;  /* 0x0000000cff037e24 */ /* 0x000fe4000f8e00ff */
[----:B------:R0:W-:Y:S01]  /*17a30*/  @P4 STG.E.U16 desc[UR36][R8.64+0x1f0], R11 ;  /* 0x0001f00b08004986 */ /* 0x0001e2000c101524 */
[C---:B------:R-:W-:Y:S02]  /*17a40*/  ISETP.GT.AND P3, PT, R0.reuse, RZ, P1 ;  /* 0x000000ff0000720c */ /* 0x040fe40000f64270 */
[----:B------:R-:W-:Y:S01]  /*17a50*/  ISETP.GT.AND P4, PT, R0, 0x1, P1 ;  /* 0x000000010000780c */ /* 0x000fe20000f84270 */
[-C--:B------:R-:W-:Y:S01]  /*17a60*/  FMUL R24, R24, R2.reuse ;  /* 0x0000000218187220 */ /* 0x080fe20000400000 */
[----:B------:R-:W-:Y:S01]  /*17a70*/  FMUL R25, R25, R2 ;  /* 0x0000000219197220 */ /* 0x000fe20000400000 */
[----:B0-----:R-:W-:Y:S01]  /*17a80*/  @P2 IMAD.MOV.U32 R8, RZ, RZ, R6 ;  /* 0x000000ffff082224 */ /* 0x001fe200078e0006 */
[----:B------:R-:W-:Y:S01]  /*17a90*/  @P2 MOV R9, R7 ;  /* 0x0000000700092202 */ /* 0x000fe20000000f00 */
[----:B------:R-:W-:-:S04]  /*17aa0*/  IMAD.U32 R7, RZ, RZ, UR11 ;  /* 0x0000000bff077e24 */ /* 0x000fc8000f8e00ff */
[----:B------:R0:W-:Y:S01]  /*17ab0*/  @P2 STG.E.U16 desc[UR36][R8.64+0x1f2], R12 ;  /* 0x0001f20c08002986 */ /* 0x0001e2000c101524 */
[C---:B------:R-:W-:Y:S02]  /*17ac0*/  IADD3 R6, P2, P6, R4.reuse, UR5, R3 ;  /* 0x0000000504067c10 */ /* 0x040fe4000fe5e003 */
[----:B------:R-:W-:Y:S02]  /*17ad0*/  IADD3 R4, P5, R4, UR12, RZ ;  /* 0x0000000c04047c10 */ /* 0x000fe4000ffbe0ff */
[----:B------:R-:W-:Y:S02]  /*17ae0*/  IADD3.X R7, R5, UR4, R7, P2, P6 ;  /* 0x0000000405077c10 */ /* 0x000fe400097ec407 */
[----:B------:R-:W-:Y:S02]  /*17af0*/  ISETP.GT.AND P0, PT, R153, 0x88, PT ;  /* 0x000000889900780c */ /* 0x000fe40003f04270 */
[----:B------:R-:W-:Y:S02]  /*17b00*/  F2FP.F16.F32.PACK_AB R24, RZ, R24 ;  /* 0x00000018ff18723e */ /* 0x000fe400000000ff */
[----:B------:R-:W-:-:S02]  /*17b10*/  IADD3.X R5, R5, UR11, RZ, P5, !PT ;  /* 0x0000000b05057c10 */ /* 0x000fc4000affe4ff */
[----:B------:R-:W-:Y:S02]  /*17b20*/  F2FP.F16.F32.PACK_AB R25, RZ, R25 ;  /* 0x00000019ff19723e */ /* 0x000fe400000000ff */
[C---:B------:R-:W-:Y:S01]  /*17b30*/  ISETP.GT.AND P2, PT, R0.reuse, RZ, P0 ;  /* 0x000000ff0000720c */ /* 0x040fe20000744270 */
[----:B------:R-:W-:Y:S01]  /*17b40*/  @P3 STG.E.U16 desc[UR36][R4.64], R24 ;  /* 0x0000001804003986 */ /* 0x000fe2000c101524 */
[----:B------:R-:W-:Y:S01]  /*17b50*/  ISETP.GT.AND P3, PT, R0, 0x1, P0 ;  /* 0x000000010000780c */ /* 0x000fe20000764270 */
[-C--:B------:R-:W-:Y:S02]  /*17b60*/  FMUL R26, R26, R2.reuse ;  /* 0x000000021a1a7220 */ /* 0x080fe40000400000 */
[----:B------:R-:W-:Y:S01]  /*17b70*/  @P4 STG.E.U16 desc[UR36][R4.64+0x2], R25 ;  /* 0x0000021904004986 */ /* 0x000fe2000c101524 */
[----:B------:R-:W-:Y:S01]  /*17b80*/  ISETP.GT.AND P4, PT, R0, 0x8, P1 ;  /* 0x000000080000780c */ /* 0x000fe20000f84270 */
[-C--:B------:R-:W-:Y:S01]  /*17b90*/  FMUL R27, R27, R2.reuse ;  /* 0x000000021b1b7220 */ /* 0x080fe20000400000 */
[----:B0-----:R-:W-:Y:S01]  /*17ba0*/  IADD3 R8, P5, R4, UR5, RZ ;  /* 0x0000000504087c10 */ /* 0x001fe2000ffbe0ff */
[----:B------:R-:W-:Y:S01]  /*17bb0*/  FMUL R28, R28, R2 ;  /* 0x000000021c1c7220 */ /* 0x000fe20000400000 */
[----:B------:R-:W-:-:S02]  /*17bc0*/  F2FP.F16.F32.PACK_AB R26, RZ, R26 ;  /* 0x0000001aff1a723e */ /* 0x000fc400000000ff */
[----:B------:R-:W-:Y:S02]  /*17bd0*/  IADD3.X R9, R5, UR4, RZ, P5, !PT ;  /* 0x0000000405097c10 */ /* 0x000fe4000affe4ff */
[----:B------:R-:W-:Y:S02]  /*17be0*/  F2FP.F16.F32.PACK_AB R27, RZ, R27 ;  /* 0x0000001bff1b723e */ /* 0x000fe400000000ff */
[----:B------:R-:W-:Y:S01]  /*17bf0*/  F2FP.F16.F32.PACK_AB R28, RZ, R28 ;  /* 0x0000001cff1c723e */ /* 0x000fe200000000ff */
[----:B------:R-:W-:Y:S01]  /*17c00*/  @P2 STG.E.U16 desc[UR36][R8.64], R26 ;  /* 0x0000001a08002986 */ /* 0x000fe2000c101524 */
[C---:B------:R-:W-:Y:S02]  /*17c10*/  ISETP.GT.AND P5, PT, R0.reuse, 0x9, P1 ;  /* 0x000000090000780c */ /* 0x040fe40000fa4270 */
[C---:B------:R-:W-:Y:S01]  /*17c20*/  ISETP.GT.AND P2, PT, R0.reuse, 0x8, P0 ;  /* 0x000000080000780c */ /* 0x040fe20000744270 */
[----:B------:R-:W-:Y:S01]  /*17c30*/  @P3 STG.E.U16 desc[UR36][R8.64+0x2], R27 ;  /* 0x0000021b08003986 */ /* 0x000fe2000c101524 */
[-C--:B------:R-:W-:Y:S01]  /*17c40*/  FMUL R29, R29, R2.reuse ;  /* 0x000000021d1d7220 */ /* 0x080fe20000400000 */
[----:B------:R-:W-:Y:S01]  /*17c50*/  ISETP.GT.AND P3, PT, R0, 0x9, P0 ;  /* 0x000000090000780c */ /* 0x000fe20000764270 */
[-C--:B------:R-:W-:Y:S01]  /*17c60*/  FMUL R30, R30, R2.reuse ;  /* 0x000000021e1e7220 */ /* 0x080fe20000400000 */
[----:B------:R-:W-:Y:S01]  /*17c70*/  @P4 STG.E.U16 desc[UR36][R4.64+0x10], R28 ;  /* 0x0000101c04004986 */ /* 0x000fe2000c101524 */
[----:B------:R-:W-:Y:S01]  /*17c80*/  ISETP.GT.AND P4, PT, R0, 0x10, P1 ;  /* 0x000000100000780c */ /* 0x000fe20000f84270 */
[-C--:B------:R-:W-:Y:S01]  /*17c90*/  FMUL R31, R31, R2.reuse ;  /* 0x000000021f1f7220 */ /* 0x080fe20000400000 */
[----:B------:R-:W-:Y:S01]  /*17ca0*/  IADD3 R10, P6, R4, UR5, RZ ;  /* 0x00000005040a7c10 */ /* 0x000fe2000ffde0ff */
[----:B------:R-:W-:Y:S01]  /*17cb0*/  FMUL R32, R32, R2 ;  /* 0x0000000220207220 */ /* 0x000fe20000400000 */
[----:B------:R-:W-:-:S02]  /*17cc0*/  F2FP.F16.F32.PACK_AB R29, RZ, R29 ;  /* 0x0000001dff1d723e */ /* 0x000fc400000000ff */
[----:B------:R-:W-:Y:S02]  /*17cd0*/  F2FP.F16.F32.PACK_AB R30, RZ, R30 ;  /* 0x0000001eff1e723e */ /* 0x000fe400000000ff */
[----:B------:R-:W-:Y:S02]  /*17ce0*/  IADD3.X R11, R5, UR4, RZ, P6, !PT ;  /* 0x00000004050b7c10 */ /* 0x000fe4000b7fe4ff */
[----:B------:R-:W-:Y:S01]  /*17cf0*/  F2FP.F16.F32.PACK_AB R31, RZ, R31 ;  /* 0x0000001fff1f723e */ /* 0x000fe200000000ff */
[----:B------:R-:W-:Y:S01]  /*17d00*/  @P5 STG.E.U16 desc[UR36][R4.64+0x12], R29 ;  /* 0x0000121d04005986 */ /* 0x000fe2000c101524 */
[----:B------:R-:W-:Y:S02]  /*17d10*/  F2FP.F16.F32.PACK_AB R32, RZ, R32 ;  /* 0x00000020ff20723e */ /* 0x000fe400000000ff */
[C---:B------:R-:W-:Y:S01]  /*17d20*/  ISETP.GT.AND P5, PT, R0.reuse, 0x11, P1 ;  /* 0x000000110000780c */ /* 0x040fe20000fa4270 */
[----:B------:R-:W-:Y:S01]  /*17d30*/  @P2 STG.E.U16 desc[UR36][R10.64+0x10], R30 ;  /* 0x0000101e0a002986 */ /* 0x000fe2000c101524 */
[----:B------:R-:W-:Y:S01]  /*17d40*/  ISETP.GT.AND P2, PT, R0, 0x10, P0 ;  /* 0x000000100000780c */ /* 0x000fe20000744270 */
[----:B------:R-:W-:-:S02]  /*17d50*/  FMUL R33, R33, R2 ;  /* 0x0000000221217220 */ /* 0x000fc40000400000 */
[----:B------:R-:W-:Y:S01]  /*17d60*/  @P3 STG.E.U16 desc[UR36][R6.64+0x12], R31 ;  /* 0x0000121f06003986 */ /* 0x000fe2000c101524 */
[----:B------:R-:W-:Y:S01]  /*17d70*/  ISETP.GT.AND P3, PT, R0, 0x11, P0 ;  /* 0x000000110000780c */ /* 0x000fe20000764270 */
[-C--:B------:R-:W-:Y:S02]  /*17d80*/  FMUL R34, R34, R2.reuse ;  /* 0x0000000222227220 */ /* 0x080fe40000400000 */
[----:B------:R-:W-:Y:S01]  /*17d90*/  @P4 STG.E.U16 desc[UR36][R4.64+0x20], R32 ;  /* 0x0000202004004986 */ /* 0x000fe2000c101524 */
[----:B------:R-:W-:Y:S01]  /*17da0*/  ISETP.GT.AND P4, PT, R0, 0x18, P1 ;  /* 0x000000180000780c */ /* 0x000fe20000f84270 */
[-C--:B------:R-:W-:Y:S01]  /*17db0*/  FMUL R35, R35, R2.reuse ;  /* 0x0000000223237220 */ /* 0x080fe20000400000 */
[----:B------:R-:W-:Y:S01]  /*17dc0*/  FMUL R36, R36, R2 ;  /* 0x0000000224247220 */ /* 0x000fe20000400000 */
[----:B------:R-:W-:Y:S02]  /*17dd0*/  F2FP.F16.F32.PACK_AB R33, RZ, R33 ;  /* 0x00000021ff21723e */ /* 0x000fe400000000ff */
[----:B------:R-:W-:-:S02]  /*17de0*/  F2FP.F16.F32.PACK_AB R34, RZ, R34 ;  /* 0x00000022ff22723e */ /* 0x000fc400000000ff */
[----:B------:R-:W-:Y:S01]  /*17df0*/  F2FP.F16.F32.PACK_AB R35, RZ, R35 ;  /* 0x00000023ff23723e */ /* 0x000fe200000000ff */
[----:B------:R-:W-:Y:S01]  /*17e00*/  @P5 STG.E.U16 desc[UR36][R4.64+0x22], R33 ;  /* 0x0000222104005986 */ /* 0x000fe2000c101524 */
[----:B------:R-:W-:Y:S02]  /*17e10*/  F2FP.F16.F32.PACK_AB R36, RZ, R36 ;  /* 0x00000024ff24723e */ /* 0x000fe400000000ff */
[C---:B------:R-:W-:Y:S01]  /*17e20*/  ISETP.GT.AND P5, PT, R0.reuse, 0x19, P1 ;  /* 0x000000190000780c */ /* 0x040fe20000fa4270 */
[----:B------:R-:W-:Y:S01]  /*17e30*/  @P2 STG.E.U16 desc[UR36][R6.64+0x20], R34 ;  /* 0x0000202206002986 */ /* 0x000fe2000c101524 */
[C---:B------:R-:W-:Y:S01]  /*17e40*/  ISETP.GT.AND P2, PT, R0.reuse, 0x18, P0 ;  /* 0x000000180000780c */ /* 0x040fe20000744270 */
[-C--:B------:R-:W-:Y:S02]  /*17e50*/  FMUL R37, R37, R2.reuse ;  /* 0x0000000225257220 */ /* 0x080fe40000400000 */
[----:B------:R-:W-:Y:S01]  /*17e60*/  @P3 STG.E.U16 desc[UR36][R6.64+0x22], R35 ;  /* 0x0000222306003986 */ /* 0x000fe2000c101524 */
[----:B------:R-:W-:Y:S01]  /*17e70*/  ISETP.GT.AND P3, PT, R0, 0x19, P0 ;  /* 0x000000190000780c */ /* 0x000fe20000764270 */
[----:B------:R-:W-:-:S02]  /*17e80*/  FMUL R38, R38, R2 ;  /* 0x0000000226267220 */ /* 0x000fc40000400000 */
[----:B------:R-:W-:Y:S01]  /*17e90*/  @P4 STG.E.U16 desc[UR36][R4.64+0x30], R36 ;  /* 0x0000302404004986 */ /* 0x000fe2000c101524 */
[----:B------:R-:W-:Y:S01]  /*17ea0*/  ISETP.GT.AND P4, PT, R0, 0x20, P1 ;  /* 0x000000200000780c */ /* 0x000fe20000f84270 */
[-C--:B------:R-:W-:Y:S01]  /*17eb0*/  FMUL R39, R39, R2.reuse ;  /* 0x0000000227277220 */ /* 0x080fe20000400000 */
[----:B------:R-:W-:Y:S01]  /*17ec0*/  FMUL R40, R40, R2 ;  /* 0x0000000228287220 */ /* 0x000fe20000400000 */
[----:B------:R-:W-:Y:S02]  /*17ed0*/  F2FP.F16.F32.PACK_AB R37, RZ, R37 ;  /* 0x00000025ff25723e */ /* 0x000fe400000000ff */
[----:B------:R-:W-:Y:S02]  /*17ee0*/  F2FP.F16.F32.PACK_AB R38, RZ, R38 ;  /* 0x00000026ff26723e */ /* 0x000fe400000000ff */
[----:B------:R-:W-:Y:S01]  /*17ef0*/  F2FP.F16.F32.PACK_AB R39, RZ, R39 ;  /* 0x00000027ff27723e */ /* 0x000fe200000000ff */
[----:B------:R-:W-:Y:S01]  /*17f00*/  @P5 STG.E.U16 desc[UR36][R4.64+0x32], R37 ;  /* 0x0000322504005986 */ /* 0x000fe2000c101524 */
[----:B------:R-:W-:-:S02]  /*17f10*/  F2FP.F16.F32.PACK_AB R40, RZ, R40 ;  /* 0x00000028ff28723e */ /* 0x000fc400000000ff */
[C---:B------:R-:W-:Y:S01]  /*17f20*/  ISETP.GT.AND P5, PT, R0.reuse, 0x21, P1 ;  /* 0x000000210000780c */ /* 0x040fe20000fa4270 */
[----:B------:R-:W-:Y:S01]  /*17f30*/  @P2 STG.E.U16 desc[UR36][R6.64+0x30], R38 ;  /* 0x0000302606002986 */ /* 0x000fe2000c101524 */
[C---:B------:R-:W-:Y:S01]  /*17f40*/  ISETP.GT.AND P2, PT, R0.reuse, 0x20, P0 ;  /* 0x000000200000780c */ /* 0x040fe20000744270 */
[-C--:B------:R-:W-:Y:S02]  /*17f50*/  FMUL R41, R41, R2.reuse ;  /* 0x0000000229297220 */ /* 0x080fe40000400000 */
[----:B------:R-:W-:Y:S01]  /*17f60*/  @P3 STG.E.U16 desc[UR36][R6.64+0x32], R39 ;  /* 0x0000322706003986 */ /* 0x000fe2000c101524 */
[----:B------:R-:W-:Y:S01]  /*17f70*/  ISETP.GT.AND P3, PT, R0, 0x21, P0 ;  /* 0x000000210000780c */ /* 0x000fe20000764270 */
[-C--:B------:R-:W-:Y:S02]  /*17f80*/  FMUL R42, R42, R2.reuse ;  /* 0x000000022a2a7220 */ /* 0x080fe40000400000 */
[----:B------:R-:W-:Y:S01]  /*17f90*/  @P4 STG.E.U16 desc[UR36][R4.64+0x40], R40 ;  /* 0x0000402804004986 */ /* 0x000fe2000c101524 */
[----:B------:R-:W-:Y:S01]  /*17fa0*/  ISETP.GT.AND P4, PT, R0, 0x28, P1 ;  /* 0x000000280000780c */ /* 0x000fe20000f84270 */
[-C--:B------:R-:W-:Y:S01]  /*17fb0*/  FMUL R43, R43, R2.reuse ;  /* 0x000000022b2b7220 */ /* 0x080fe20000400000 */
[----:B------:R-:W-:Y:S01]  /*17fc0*/  FMUL R44, R44, R2 ;  /* 0x000000022c2c7220 */ /* 0x000fe20000400000 */
[----:B------:R-:W-:-:S02]  /*17fd0*/  F2FP.F16.F32.PACK_AB R41, RZ, R41 ;  /* 0x00000029ff29723e */ /* 0x000fc400000000ff */
[----:B------:R-:W-:Y:S02]  /*17fe0*/  F2FP.F16.F32.PACK_AB R42, RZ, R42 ;  /* 0x0000002aff2a723e */ /* 0x000fe400000000ff */
        /* <DEDUP_REMOVED lines=357> */
[----:B------:R-:W-:Y:S01]  /*19640*/  ISETP.GT.AND P2, PT, R0, 0xd8, P0 ;  /* 0x000000d80000780c */ /* 0x000fe20000744270 */
[-C--:B------:R-:W-:Y:S02]  /*19650*/  FMUL R133, R133, R2.reuse ;  /* 0x0000000285857220 */ /* 0x080fe40000400000 */
[----:B------:R-:W-:Y:S01]  /*19660*/  @P3 STG.E.U16 desc[UR36][R6.64+0x1a2], R131 ;  /* 0x0001a28306003986 */ /* 0x000fe2000c101524 */
[----:B------:R-:W-:-:S03]  /*19670*/  FMUL R134, R134, R2 ;  /* 0x0000000286867220 */ /* 0x000fc60000400000 */
[----:B------:R-:W-:Y:S01]  /*19680*/  @P4 STG.E.U16 desc[UR36][R4.64+0x1b0], R132 ;  /* 0x0001b08404004986 */ /* 0x000fe2000c101524 */
[C---:B------:R-:W-:Y:S01]  /*19690*/  ISETP.GT.AND P4, PT, R0.reuse, 0xd9, P0 ;  /* 0x000000d90000780c */ /* 0x040fe20000784270 */
[----:B------:R-:W-:Y:S01]  /*196a0*/  FMUL R135, R135, R2 ;  /* 0x0000000287877220 */ /* 0x000fe20000400000 */
[----:B------:R-:W-:Y:S02]  /*196b0*/  F2FP.F16.F32.PACK_AB R133, RZ, R133 ;  /* 0x00000085ff85723e */ /* 0x000fe400000000ff */
[----:B------:R-:W-:Y:S02]  /*196c0*/  F2FP.F16.F32.PACK_AB R134, RZ, R134 ;  /* 0x00000086ff86723e */ /* 0x000fe400000000ff */
[----:B------:R-:W-:Y:S01]  /*196d0*/  F2FP.F16.F32.PACK_AB R135, RZ, R135 ;  /* 0x00000087ff87723e */ /* 0x000fe200000000ff */
[----:B------:R-:W-:Y:S01]  /*196e0*/  @P5 STG.E.U16 desc[UR36][R4.64+0x1b2], R133 ;  /* 0x0001b28504005986 */ /* 0x000fe2000c101524 */
[----:B------:R-:W-:-:S03]  /*196f0*/  ISETP.GT.AND P5, PT, R0, 0xe0, P1 ;  /* 0x000000e00000780c */ /* 0x000fc60000fa4270 */
[----:B------:R-:W-:Y:S01]  /*19700*/  @P2 STG.E.U16 desc[UR36][R6.64+0x1b0], R134 ;  /* 0x0001b08606002986 */ /* 0x000fe2000c101524 */
[----:B------:R-:W-:Y:S01]  /*19710*/  ISETP.GT.AND P2, PT, R0, 0xe1, P1 ;  /* 0x000000e10000780c */ /* 0x000fe20000f44270 */
[-C--:B------:R-:W-:Y:S01]  /*19720*/  FMUL R136, R136, R2.reuse ;  /* 0x0000000288887220 */ /* 0x080fe20000400000 */
[C---:B------:R-:W-:Y:S01]  /*19730*/  ISETP.GT.AND P3, PT, R0.reuse, 0xe0, P0 ;  /* 0x000000e00000780c */ /* 0x040fe20000764270 */
[----:B------:R-:W-:Y:S01]  /*19740*/  @P4 STG.E.U16 desc[UR36][R6.64+0x1b2], R135 ;  /* 0x0001b28706004986 */ /* 0x000fe2000c101524 */
[-C--:B------:R-:W-:Y:S01]  /*19750*/  FMUL R137, R137, R2.reuse ;  /* 0x0000000289897220 */ /* 0x080fe20000400000 */
[----:B------:R-:W-:Y:S01]  /*19760*/  ISETP.GT.AND P4, PT, R0, 0xe1, P0 ;  /* 0x000000e10000780c */ /* 0x000fe20000784270 */
[-C--:B------:R-:W-:Y:S01]  /*19770*/  FMUL R138, R138, R2.reuse ;  /* 0x000000028a8a7220 */ /* 0x080fe20000400000 */
[----:B------:R-:W-:Y:S01]  /*19780*/  FMUL R139, R139, R2 ;  /* 0x000000028b8b7220 */ /* 0x000fe20000400000 */
[----:B------:R-:W-:Y:S02]  /*19790*/  F2FP.F16.F32.PACK_AB R136, RZ, R136 ;  /* 0x00000088ff88723e */ /* 0x000fe400000000ff */
[----:B------:R-:W-:-:S02]  /*197a0*/  F2FP.F16.F32.PACK_AB R137, RZ, R137 ;  /* 0x00000089ff89723e */ /* 0x000fc400000000ff */
[----:B------:R-:W-:Y:S02]  /*197b0*/  F2FP.F16.F32.PACK_AB R138, RZ, R138 ;  /* 0x0000008aff8a723e */ /* 0x000fe400000000ff */
[----:B------:R-:W-:Y:S01]  /*197c0*/  F2FP.F16.F32.PACK_AB R139, RZ, R139 ;  /* 0x0000008bff8b723e */ /* 0x000fe200000000ff */
[----:B------:R-:W-:Y:S01]  /*197d0*/  @P5 STG.E.U16 desc[UR36][R4.64+0x1c0], R136 ;  /* 0x0001c08804005986 */ /* 0x000fe2000c101524 */
[----:B------:R-:W-:-:S03]  /*197e0*/  ISETP.GT.AND P5, PT, R0, 0xe9, P1 ;  /* 0x000000e90000780c */ /* 0x000fc60000fa4270 */
[----:B------:R-:W-:Y:S01]  /*197f0*/  @P2 STG.E.U16 desc[UR36][R4.64+0x1c2], R137 ;  /* 0x0001c28904002986 */ /* 0x000fe2000c101524 */
[C---:B------:R-:W-:Y:S02]  /*19800*/  ISETP.GT.AND P2, PT, R0.reuse, 0xe8, P1 ;  /* 0x000000e80000780c */ /* 0x040fe40000f44270 */
[C---:B------:R-:W-:Y:S01]  /*19810*/  ISETP.GT.AND P6, PT, R0.reuse, 0xe8, P0 ;  /* 0x000000e80000780c */ /* 0x040fe200007c4270 */
[----:B------:R-:W-:Y:S01]  /*19820*/  @P3 STG.E.U16 desc[UR36][R6.64+0x1c0], R138 ;  /* 0x0001c08a06003986 */ /* 0x000fe2000c101524 */
[----:B------:R-:W-:Y:S01]  /*19830*/  ISETP.GT.AND P3, PT, R0, 0xe9, P0 ;  /* 0x000000e90000780c */ /* 0x000fe20000764270 */
[-C--:B------:R-:W-:Y:S01]  /*19840*/  FMUL R140, R140, R2.reuse ;  /* 0x000000028c8c7220 */ /* 0x080fe20000400000 */
[-C--:B------:R-:W-:Y:S01]  /*19850*/  FMUL R141, R141, R2.reuse ;  /* 0x000000028d8d7220 */ /* 0x080fe20000400000 */
[----:B------:R-:W-:Y:S01]  /*19860*/  @P4 STG.E.U16 desc[UR36][R6.64+0x1c2], R139 ;  /* 0x0001c28b06004986 */ /* 0x000fe2000c101524 */
[----:B------:R-:W-:Y:S01]  /*19870*/  ISETP.GT.AND P4, PT, R0, 0xf0, P1 ;  /* 0x000000f00000780c */ /* 0x000fe20000f84270 */
[-C--:B------:R-:W-:Y:S01]  /*19880*/  FMUL R142, R142, R2.reuse ;  /* 0x000000028e8e7220 */ /* 0x080fe20000400000 */
[-C--:B------:R-:W-:Y:S01]  /*19890*/  FMUL R143, R143, R2.reuse ;  /* 0x000000028f8f7220 */ /* 0x080fe20000400000 */
[----:B------:R-:W-:Y:S01]  /*198a0*/  FMUL R144, R144, R2 ;  /* 0x0000000290907220 */ /* 0x000fe20000400000 */
[----:B------:R-:W-:-:S02]  /*198b0*/  F2FP.F16.F32.PACK_AB R140, RZ, R140 ;  /* 0x0000008cff8c723e */ /* 0x000fc400000000ff */
[----:B------:R-:W-:Y:S02]  /*198c0*/  F2FP.F16.F32.PACK_AB R141, RZ, R141 ;  /* 0x0000008dff8d723e */ /* 0x000fe400000000ff */
[----:B------:R-:W-:Y:S02]  /*198d0*/  F2FP.F16.F32.PACK_AB R142, RZ, R142 ;  /* 0x0000008eff8e723e */ /* 0x000fe400000000ff */
[----:B------:R-:W-:Y:S02]  /*198e0*/  F2FP.F16.F32.PACK_AB R143, RZ, R143 ;  /* 0x0000008fff8f723e */ /* 0x000fe400000000ff */
[----:B------:R-:W-:Y:S01]  /*198f0*/  F2FP.F16.F32.PACK_AB R144, RZ, R144 ;  /* 0x00000090ff90723e */ /* 0x000fe200000000ff */
[----:B------:R-:W-:Y:S01]  /*19900*/  @P2 STG.E.U16 desc[UR36][R4.64+0x1d0], R140 ;  /* 0x0001d08c04002986 */ /* 0x000fe2000c101524 */
[----:B------:R-:W-:-:S03]  /*19910*/  ISETP.GT.AND P2, PT, R0, 0xf1, P1 ;  /* 0x000000f10000780c */ /* 0x000fc60000f44270 */
[----:B------:R-:W-:Y:S01]  /*19920*/  @P5 STG.E.U16 desc[UR36][R4.64+0x1d2], R141 ;  /* 0x0001d28d04005986 */ /* 0x000fe2000c101524 */
[----:B------:R-:W-:-:S03]  /*19930*/  ISETP.GT.AND P5, PT, R0, 0xf0, P0 ;  /* 0x000000f00000780c */ /* 0x000fc600007a4270 */
[----:B------:R-:W-:Y:S01]  /*19940*/  @P6 STG.E.U16 desc[UR36][R6.64+0x1d0], R142 ;  /* 0x0001d08e06006986 */ /* 0x000fe2000c101524 */
[----:B------:R-:W-:-:S03]  /*19950*/  FMUL R145, R145, R2 ;  /* 0x0000000291917220 */ /* 0x000fc60000400000 */
[----:B------:R-:W-:Y:S01]  /*19960*/  @P3 STG.E.U16 desc[UR36][R6.64+0x1d2], R143 ;  /* 0x0001d28f06003986 */ /* 0x000fe2000c101524 */
[----:B------:R-:W-:-:S03]  /*19970*/  ISETP.GT.AND P3, PT, R0, 0xf8, P1 ;  /* 0x000000f80000780c */ /* 0x000fc60000f64270 */
[----:B------:R-:W-:Y:S01]  /*19980*/  @P4 STG.E.U16 desc[UR36][R4.64+0x1e0], R144 ;  /* 0x0001e09004004986 */ /* 0x000fe2000c101524 */
[----:B------:R-:W-:Y:S01]  /*19990*/  ISETP.GT.AND P4, PT, R0, 0xf1, P0 ;  /* 0x000000f10000780c */ /* 0x000fe20000784270 */
[-C--:B------:R-:W-:Y:S01]  /*199a0*/  FMUL R146, R146, R2.reuse ;  /* 0x0000000292927220 */ /* 0x080fe20000400000 */
[C---:B------:R-:W-:Y:S01]  /*199b0*/  ISETP.GT.AND P1, PT, R0.reuse, 0xf9, P1 ;  /* 0x000000f90000780c */ /* 0x040fe20000f24270 */
[-C--:B------:R-:W-:Y:S01]  /*199c0*/  FMUL R147, R147, R2.reuse ;  /* 0x0000000293937220 */ /* 0x080fe20000400000 */
[----:B------:R-:W-:Y:S01]  /*199d0*/  ISETP.GT.AND P6, PT, R0, 0xf8, P0 ;  /* 0x000000f80000780c */ /* 0x000fe200007c4270 */
[-C--:B------:R-:W-:Y:S01]  /*199e0*/  FMUL R148, R148, R2.reuse ;  /* 0x0000000294947220 */ /* 0x080fe20000400000 */
[----:B------:R-:W-:Y:S01]  /*199f0*/  FMUL R149, R149, R2 ;  /* 0x0000000295957220 */ /* 0x000fe20000400000 */
[----:B------:R-:W-:Y:S02]  /*19a00*/  F2FP.F16.F32.PACK_AB R145, RZ, R145 ;  /* 0x00000091ff91723e */ /* 0x000fe400000000ff */
[----:B------:R-:W-:-:S02]  /*19a10*/  F2FP.F16.F32.PACK_AB R146, RZ, R146 ;  /* 0x00000092ff92723e */ /* 0x000fc400000000ff */
[----:B------:R-:W-:Y:S02]  /*19a20*/  ISETP.GT.AND P0, PT, R0, 0xf9, P0 ;  /* 0x000000f90000780c */ /* 0x000fe40000704270 */
[----:B------:R-:W-:Y:S01]  /*19a30*/  F2FP.F16.F32.PACK_AB R147, RZ, R147 ;  /* 0x00000093ff93723e */ /* 0x000fe200000000ff */
[----:B------:R-:W-:Y:S01]  /*19a40*/  FMUL R150, R150, R2 ;  /* 0x0000000296967220 */ /* 0x000fe20000400000 */
[----:B------:R-:W-:Y:S02]  /*19a50*/  F2FP.F16.F32.PACK_AB R148, RZ, R148 ;  /* 0x00000094ff94723e */ /* 0x000fe400000000ff */
[----:B------:R-:W-:Y:S01]  /*19a60*/  F2FP.F16.F32.PACK_AB R149, RZ, R149 ;  /* 0x00000095ff95723e */ /* 0x000fe200000000ff */
[----:B------:R-:W-:Y:S01]  /*19a70*/  FMUL R151, R151, R2 ;  /* 0x0000000297977220 */ /* 0x000fe20000400000 */
[----:B------:R-:W-:Y:S01]  /*19a80*/  @P2 STG.E.U16 desc[UR36][R4.64+0x1e2], R145 ;  /* 0x0001e29104002986 */ /* 0x000fe2000c101524 */
[----:B------:R-:W-:-:S03]  /*19a90*/  F2FP.F16.F32.PACK_AB R150, RZ, R150 ;  /* 0x00000096ff96723e */ /* 0x000fc600000000ff */
[----:B------:R-:W-:Y:S01]  /*19aa0*/  @P5 STG.E.U16 desc[UR36][R6.64+0x1e0], R146 ;  /* 0x0001e09206005986 */ /* 0x000fe2000c101524 */
[----:B------:R-:W-:-:S03]  /*19ab0*/  F2FP.F16.F32.PACK_AB R151, RZ, R151 ;  /* 0x00000097ff97723e */ /* 0x000fc600000000ff */
[----:B------:R-:W-:Y:S04]  /*19ac0*/  @P4 STG.E.U16 desc[UR36][R6.64+0x1e2], R147 ;  /* 0x0001e29306004986 */ /* 0x000fe8000c101524 */
[----:B------:R-:W-:Y:S04]  /*19ad0*/  @P3 STG.E.U16 desc[UR36][R4.64+0x1f0], R148 ;  /* 0x0001f09404003986 */ /* 0x000fe8000c101524 */
[----:B------:R0:W-:Y:S02]  /*19ae0*/  @P1 STG.E.U16 desc[UR36][R4.64+0x1f2], R149 ;  /* 0x0001f29504001986 */ /* 0x0001e4000c101524 */
[----:B0-----:R-:W-:Y:S01]  /*19af0*/  @P6 IMAD.MOV.U32 R4, RZ, RZ, R6 ;  /* 0x000000ffff046224 */ /* 0x001fe200078e0006 */
[----:B------:R-:W-:-:S05]  /*19b00*/  @P6 MOV R5, R7 ;  /* 0x0000000700056202 */ /* 0x000fca0000000f00 */
[----:B------:R0:W-:Y:S04]  /*19b10*/  @P6 STG.E.U16 desc[UR36][R4.64+0x1f0], R150 ;  /* 0x0001f09604006986 */ /* 0x0001e8000c101524 */
[----:B------:R0:W-:Y:S02]  /*19b20*/  @P0 STG.E.U16 desc[UR36][R6.64+0x1f2], R151 ;  /* 0x0001f29706000986 */ /* 0x0001e4000c101524 */
.L_x_542:
[----:B------:R-:W-:Y:S05]  /*19b30*/  BSYNC B0 ;  /* 0x0000000000007941 */ /* 0x000fea0003800000 */
.L_x_34:
[----:B0-----:R-:W2:Y:S04]  /*19b40*/  LDL.LU R5, [R1+0x200] ;  /* 0x0002000001057983 */ /* 0x001ea80000300800 */
[----:B------:R-:W2:Y:S01]  /*19b50*/  LDL.LU R4, [R1+0x204] ;  /* 0x0002040001047983 */ /* 0x000ea20000300800 */
[----:B------:R-:W-:Y:S01]  /*19b60*/  ULDC UR4, c[0x0][0xc] ;  /* 0x0000030000047ab9 */ /* 0x000fe20000000800 */
[----:B------:R-:W-:Y:S01]  /*19b70*/  ULDC UR5, c[0x0][0x10] ;  /* 0x0000040000057ab9 */ /* 0x000fe20000000800 */
[----:B-----5:R-:W2:Y:S01]  /*19b80*/  LDC R3, c[0x0][0x14] ;  /* 0x00000500ff037b82 */ /* 0x020ea20000000800 */
[----:B------:R-:W-:Y:S01]  /*19b90*/  UIMAD.WIDE.U32 UR4, UR4, UR5, URZ ;  /* 0x00000005040472a5 */ /* 0x000fe2000f8e003f */
[----:B----4-:R-:W-:Y:S01]  /*19ba0*/  PRMT R0, RZ, 0x7610, R0 ;  /* 0x00007610ff007816 */ /* 0x010fe20000000000 */
[----:B------:R-:W-:Y:S01]  /*19bb0*/  UMOV UR42, 0xffffffff ;  /* 0xffffffff002a7882 */ /* 0x000fe20000000000 */
[----:B------:R-:W-:-:S03]  /*19bc0*/  UMOV UR43, 0xffffffff ;  /* 0xffffffff002b7882 */ /* 0x000fc60000000000 */
[----:B--2---:R-:W-:-:S04]  /*19bd0*/  IMAD.WIDE.U32 R4, R3, UR4, R4 ;  /* 0x0000000403047c25 */ /* 0x004fc8000f8e0004 */
[----:B------:R-:W-:Y:S01]  /*19be0*/  IMAD R3, R3, UR5, RZ ;  /* 0x0000000503037c24 */ /* 0x000fe2000f8e02ff */
[----:B------:R-:W-:Y:S01]  /*19bf0*/  ULDC.64 UR4, c[0x0][0x650] ;  /* 0x0001940000047ab9 */ /* 0x000fe20000000a00 */
[----:B------:R-:W-:Y:S01]  /*19c00*/  IMAD.MOV.U32 R7, RZ, RZ, R4 ;  /* 0x000000ffff077224 */ /* 0x000fe200078e0004 */
[----:B------:R-:W-:Y:S01]  /*19c10*/  ISETP.GE.U32.AND P0, PT, R4, UR4, PT ;  /* 0x0000000404007c0c */ /* 0x000fe2000bf06070 */
[----:B------:R-:W-:-:S05]  /*19c20*/  IMAD.IADD R6, R5, 0x1, R3 ;  /* 0x0000000105067824 */ /* 0x000fca00078e0203 */
[----:B------:R0:W-:Y:S01]  /*19c30*/  STL [R1+0x200], R6 ;  /* 0x0002000601007387 */ /* 0x0001e20000100800 */
[----:B------:R-:W-:-:S03]  /*19c40*/  ISETP.GE.U32.AND.EX P0, PT, R6, UR5, PT, P0 ;  /* 0x0000000506007c0c */ /* 0x000fc6000bf06100 */
[----:B------:R0:W-:Y:S10]  /*19c50*/  STL [R1+0x204], R7 ;  /* 0x0002040701007387 */ /* 0x0001f40000100800 */
[----:B0-----:R-:W-:Y:S05]  /*19c60*/  @P0 BRA `(.L_x_543) ;  /* 0x0000000400880947 */ /* 0x001fea0003800000 */
[----:B------:R-:W0:Y:S01]  /*19c70*/  S2UR UR6, SR_CTAID.X ;  /* 0x00000000000679c3 */ /* 0x000e220000002500 */
[----:B------:R-:W-:Y:S01]  /*19c80*/  ULDC.64 UR12, c[0x0][0x628] ;  /* 0x00018a00000c7ab9 */ /* 0x000fe20000000a00 */
[----:B------:R-:W-:Y:S01]  /*19c90*/  ULDC UR4, c[0x0][0x150] ;  /* 0x0000540000047ab9 */ /* 0x000fe20000000800 */
[----:B------:R-:W-:Y:S01]  /*19ca0*/  ISETP.NE.U32.AND P0, PT, RZ, UR12, PT ;  /* 0x0000000cff007c0c */ /* 0x000fe2000bf05070 */
[----:B------:R-:W-:Y:S01]  /*19cb0*/  ULDC UR15, c[0x0][0x630] ;  /* 0x00018c00000f7ab9 */ /* 0x000fe20000000800 */
[C---:B------:R-:W-:Y:S01]  /*19cc0*/  R2UR UR16, R7.reuse ;  /* 0x00000000071072ca */ /* 0x040fe200000e0000 */
[----:B------:R-:W-:Y:S01]  /*19cd0*/  ULDC UR19, c[0x0][0x154] ;  /* 0x0000550000137ab9 */ /* 0x000fe20000000800 */
[----:B------:R-:W-:Y:S01]  /*19ce0*/  ISETP.NE.AND.EX P0, PT, RZ, UR13, PT, P0 ;  /* 0x0000000dff007c0c */ /* 0x000fe2000bf05300 */
[----:B------:R-:W2:Y:S01]  /*19cf0*/  S2UR UR18, SR_CTAID.Y ;  /* 0x00000000001279c3 */ /* 0x000ea20000002600 */
[----:B------:R-:W-:Y:S02]  /*19d00*/  R2UR UR17, R6 ;  /* 0x00000000061172ca */ /* 0x000fe400000e0000 */
[----:B------:R-:W-:-:S02]  /*19d10*/  R2UR UR10, R7 ;  /* 0x00000000070a72ca */ /* 0x000fc400000e0000 */
[----:B------:R-:W-:Y:S02]  /*19d20*/  R2UR UR11, R6 ;  /* 0x00000000060b72ca */ /* 0x000fe400000e0000 */
[----:B0-----:R-:W-:-:S05]  /*19d30*/  I2FP.F32.U32 R0, UR6 ;  /* 0x0000000600007c45 */ /* 0x001fca0008201000 */
[----:B------:R-:W-:-:S04]  /*19d40*/  FMUL R0, R0, UR4 ;  /* 0x0000000400007c20 */ /* 0x000fc80008400000 */
[----:B------:R0:W4:Y:S01]  /*19d50*/  F2I.U32.TRUNC.NTZ R3, R0 ;  /* 0x0000000000037305 */ /* 0x000122000020f000 */
[----:B--2---:R-:W-:Y:S05]  /*19d60*/  @!P0 BRA `(.L_x_544) ;  /* 0x0000000000308947 */ /* 0x004fea0003800000 */
        /* <DEDUP_REMOVED lines=12> */
.L_x_544:
[----:B------:R-:W-:Y:S01]  /*19e30*/  USHF.R.U64 UR43, UR10, UR15, UR11 ;  /* 0x0000000f0a2b7299 */ /* 0x000fe2000800120b */
[----:B0-----:R-:W-:Y:S01]  /*19e40*/  I2FP.F32.U32 R0, UR18 ;  /* 0x0000001200007c45 */ /* 0x001fe20008201000 */
[----:B------:R-:W-:Y:S02]  /*19e50*/  USHF.R.U32.HI UR4, URZ, UR15, UR11 ;  /* 0x0000000f3f047299 */ /* 0x000fe4000801160b */
[----:B------:R-:W-:Y:S02]  /*19e60*/  UIADD3 UR10, UP0, URZ, -UR43, URZ ;  /* 0x8000002b3f0a7290 */ /* 0x000fe4000ff1e03f */
[----:B------:R-:W-:Y:S01]  /*19e70*/  FMUL R0, R0, UR19 ;  /* 0x0000001300007c20 */ /* 0x000fe20008400000 */
[----:B------:R-:W-:Y:S01]  /*19e80*/  ULDC.64 UR12, c[0x0][0x620] ;  /* 0x00018800000c7ab9 */ /* 0x000fe20000000a00 */
[----:B------:R-:W-:Y:S01]  /*19e90*/  UIADD3.X UR4, URZ, ~UR4, URZ, UP0, !UPT ;  /* 0x800000043f047290 */ /* 0x000fe200087fe43f */
[----:B------:R-:W-:Y:S01]  /*19ea0*/  UMOV UR8, UR16 ;  /* 0x0000001000087c82 */ /* 0x000fe20008000000 */
[----:B------:R-:W-:-:S02]  /*19eb0*/  UMOV UR9, UR17 ;  /* 0x0000001100097c82 */ /* 0x000fc40008000000 */
[----:B------:R-:W-:Y:S01]  /*19ec0*/  UIMAD UR4, UR4, UR12, URZ ;  /* 0x0000000c040472a4 */ /* 0x000fe2000f8e023f */
[----:B------:R-:W0:Y:S01]  /*19ed0*/  F2I.U32.TRUNC.NTZ R0, R0 ;  /* 0x0000000000007305 */ /* 0x000e22000020f000 */
[----:B------:R-:W-:Y:S01]  /*19ee0*/  UIMAD.WIDE.U32 UR8, UR10, UR12, UR8 ;  /* 0x0000000c0a0872a5 */ /* 0x000fe2000f8e0008 */
[----:B----4-:R-:W-:Y:S01]  /*19ef0*/  R2UR UR12, R3 ;  /* 0x00000000030c72ca */ /* 0x010fe200000e0000 */
[----:B------:R-:W-:Y:S01]  /*19f00*/  UIMAD UR10, UR10, UR13, UR4 ;  /* 0x0000000d0a0a72a4 */ /* 0x000fe2000f8e0204 */
[----:B------:R-:W-:Y:S01]  /*19f10*/  ULDC UR11, c[0x0][0x618] ;  /* 0x00018600000b7ab9 */ /* 0x000fe20000000800 */
[----:B------:R-:W-:Y:S02]  /*19f20*/  ULDC UR21, c[0x0][0x658] ;  /* 0x0001960000157ab9 */ /* 0x000fe40000000800 */
[----:B------:R-:W-:Y:S01]  /*19f30*/  UIADD3 UR9, UR9, UR10, URZ ;  /* 0x0000000a09097290 */ /* 0x000fe2000fffe03f */
[----:B------:R-:W-:Y:S01]  /*19f40*/  UMOV UR15, 0xffffffff ;  /* 0xffffffff000f7882 */ /* 0x000fe20000000000 */
[----:B------:R-:W-:Y:S01]  /*19f50*/  ULDC.64 UR4, c[0x0][0x640] ;  /* 0x0001900000047ab9 */ /* 0x000fe20000000a00 */
[----:B------:R-:W-:Y:S01]  /*19f60*/  USHF.L.U32 UR15, UR15, UR21, URZ ;  /* 0x000000150f0f7299 */ /* 0x000fe2000800063f */
[----:B------:R-:W-:Y:S01]  /*19f70*/  ISETP.NE.U32.AND P0, PT, RZ, UR4, PT ;  /* 0x00000004ff007c0c */ /* 0x000fe2000bf05070 */
[----:B------:R-:W-:-:S02]  /*19f80*/  USHF.R.U64 UR16, UR8, UR11, UR9 ;  /* 0x0000000b08107299 */ /* 0x000fc40008001209 */
[----:B------:R-:W-:Y:S01]  /*19f90*/  USHF.R.U32.HI UR8, URZ, UR11, UR9 ;  /* 0x0000000b3f087299 */ /* 0x000fe20008011609 */
[----:B0-----:R-:W-:Y:S01]  /*19fa0*/  R2UR UR14, R0 ;  /* 0x00000000000e72ca */ /* 0x001fe200000e0000 */
[----:B------:R-:W-:Y:S01]  /*19fb0*/  ULDC UR17, c[0x0][0x608] ;  /* 0x0001820000117ab9 */ /* 0x000fe20000000800 */
[----:B------:R-:W-:Y:S01]  /*19fc0*/  ULOP3.LUT UR41, URZ, UR15, URZ, 0x33, !UPT ;  /* 0x0000000f3f297292 */ /* 0x000fe2000f8e333f */
[----:B------:R-:W-:Y:S01]  /*19fd0*/  ISETP.NE.AND.EX P0, PT, RZ, UR5, PT, P0 ;  /* 0x00000005ff007c0c */ /* 0x000fe2000bf05300 */
[----:B------:R-:W-:Y:S02]  /*19fe0*/  USHF.R.U64 UR15, UR16, UR17, UR8 ;  /* 0x00000011100f7299 */ /* 0x000fe40008001208 */
[----:B------:R-:W-:Y:S02]  /*19ff0*/  USHF.R.U32.HI UR8, URZ, UR17, UR8 ;  /* 0x000000113f087299 */ /* 0x000fe40008011608 */
[----:B------:R-:W-:Y:S02]  /*1a000*/  UIADD3 UR12, -UR12, URZ, URZ ;  /* 0x0000003f0c0c7290 */ /* 0x000fe4000fffe13f */
[----:B------:R-:W-:Y:S01]  /*1a010*/  USHF.R.U64 UR17, UR15, UR21, UR8 ;  /* 0x000000150f117299 */ /* 0x000fe20008001208 */
[----:B------:R-:W-:Y:S01]  /*1a020*/  UMOV UR19, 0x1 ;  /* 0x0000000100137882 */ /* 0x000fe20000000000 */
[----:B------:R-:W-:Y:S01]  /*1a030*/  ULDC UR13, c[0x0][0x144] ;  /* 0x00005100000d7ab9 */ /* 0x000fe20000000800 */
[----:B------:R-:W-:Y:S01]  /*1a040*/  ULDC UR7, c[0x0][0x600] ;  /* 0x0001800000077ab9 */ /* 0x000fe20000000800 */
[----:B------:R-:W-:-:S02]  /*1a050*/  USHF.L.U32 UR24, UR19, UR21, URZ ;  /* 0x0000001513187299 */ /* 0x000fc4000800063f */
[----:B------:R-:W-:Y:S02]  /*1a060*/  USHF.R.U32.HI UR8, URZ, UR21, UR8 ;  /* 0x000000153f087299 */ /* 0x000fe40008011608 */
[----:B------:R-:W-:Y:S02]  /*1a070*/  UIMAD UR21, UR13, UR12, UR6 ;  /* 0x0000000c0d1572a4 */ /* 0x000fe4000f8e0206 */
[----:B------:R-:W-:Y:S02]  /*1a080*/  UIADD3 UR20, UR7, -0x1, URZ ;  /* 0xffffffff07147890 */ /* 0x000fe4000fffe03f */
[----:B------:R-:W-:Y:S01]  /*1a090*/  UIADD3 UR19, -UR14, URZ, URZ ;  /* 0x0000003f0e137290 */ /* 0x000fe2000fffe13f */
[----:B------:R-:W-:Y:S01]  /*1a0a0*/  ULDC UR25, c[0x0][0x148] ;  /* 0x0000520000197ab9 */ /* 0x000fe20000000800 */
[----:B------:R-:W-:Y:S01]  /*1a0b0*/  ULDC UR22, c[0x0][0x648] ;  /* 0x0001920000167ab9 */ /* 0x000fe20000000800 */
[----:B------:R-:W-:Y:S01]  /*1a0c0*/  ULDC UR23, c[0x0][0x638] ;  /* 0x00018e0000177ab9 */ /* 0x000fe20000000800 */
        /* <DEDUP_REMOVED lines=14> */
.L_x_545:
[----:B------:R-:W-:Y:S01]  /*1a1b0*/  UISETP.NE.AND UP0, UPT, UR45, URZ, UPT ;  /* 0x0000003f2d00728c */ /* 0x000fe2000bf05270 */
[----:B------:R-:W-:Y:S01]  /*1a1c0*/  MOV R0, 0x1 ;  /* 0x0000000100007802 */ /* 0x000fe20000000f00 */
[----:B------:R-:W-:Y:S02]  /*1a1d0*/  USHF.R.U64 UR4, UR6, UR22, UR8 ;  /* 0x0000001606047299 */ /* 0x000fe40008001208 */
[----:B------:R-:W-:Y:S02]  /*1a1e0*/  ULOP3.LUT UR41, UR15, UR41, URZ, 0xc0, !UPT ;  /* 0x000000290f297292 */ /* 0x000fe4000f8ec03f */
[----:B------:R-:W-:Y:S02]  /*1a1f0*/  UIADD3 UR5, -UR4, URZ, URZ ;  /* 0x0000003f04057290 */ /* 0x000fe4000fffe13f */
[----:B------:R-:W-:Y:S02]  /*1a200*/  UIMAD UR41, UR24, UR4, UR41 ;  /* 0x00000004182972a4 */ /* 0x000fe4000f8e0229 */
[----:B------:R-:W-:-:S02]  /*1a210*/  ULOP3.LUT UR16, UR16, UR20, URZ, 0xc0, !UPT ;  /* 0x0000001410107292 */ /* 0x000fc4000f8ec03f */
[----:B------:R-:W-:Y:S02]  /*1a220*/  @UP0 UIMAD UR21, UR25, UR19, UR18 ;  /* 0x00000013191502a4 */ /* 0x000fe4000f8e0212 */
[----:B------:R-:W-:-:S03]  /*1a230*/  UIMAD UR4, UR5, UR23, UR17 ;  /* 0x00000017050472a4 */ /* 0x000fc6000f8e0211 */
[----:B------:R-:W-:Y:S01]  /*1a240*/  ULDC UR5, c[0x0][0x610] ;  /* 0x0001840000057ab9 */ /* 0x000fe20000000800 */
[----:B------:R-:W-:Y:S02]  /*1a250*/  UIMAD UR4, UR4, UR7, UR16 ;  /* 0x00000007040472a4 */ /* 0x000fe4000f8e0210 */
[----:B------:R-:W-:-:S04]  /*1a260*/  UIMAD UR41, UR41, UR5, UR21 ;  /* 0x00000005292972a4 */ /* 0x000fc8000f8e0215 */
[----:B------:R-:W-:Y:S02]  /*1a270*/  USEL UR42, UR4, UR41, !UP0 ;  /* 0x00000029042a7287 */ /* 0x000fe4000c000000 */
[----:B------:R-:W-:-:S12]  /*1a280*/  USEL UR41, UR41, UR4, !UP0 ;  /* 0x0000000429297287 */ /* 0x000fd8000c000000 */
.L_x_543:
[----:B------:R-:W-:-:S13]  /*1a290*/  LOP3.LUT P0, RZ, R0, 0xff, RZ, 0xc0, !PT ;  /* 0x000000ff00ff7812 */ /* 0x000fda000780c0ff */
[----:B------:R-:W-:Y:S05]  /*1a2a0*/  @P0 BRA `(.L_x_546) ;  /* 0xfffffe7000380947 */ /* 0x000fea000383ffff */
[----:B------:R-:W-:Y:S05]  /*1a2b0*/  EXIT ;  /* 0x000000000000794d */ /* 0x000fea0003800000 */
.L_x_7:
[----:B------:R-:W2:Y:S01]  /*1a2c0*/  LDL R5, [R1+0x204] ;  /* 0x0002040001057983 */ /* 0x000ea20000100800 */
[----:B------:R-:W-:-:S03]  /*1a2d0*/  ULDC.64 UR4, c[0x0][0x650] ;  /* 0x0001940000047ab9 */ /* 0x000fc60000000a00 */
[----:B------:R-:W3:Y:S01]  /*1a2e0*/  LDL R4, [R1+0x200] ;  /* 0x0002000001047983 */ /* 0x000ee20000100800 */
[----:B------:R-:W-:Y:S01]  /*1a2f0*/  PRMT R0, RZ, 0x7610, R0 ;  /* 0x00007610ff007816 */ /* 0x000fe20000000000 */
[----:B------:R-:W-:Y:S01]  /*1a300*/  IMAD.MOV.U32 R2, RZ, RZ, -0x1 ;  /* 0xffffffffff027424 */ /* 0x000fe200078e00ff */
[----:B------:R-:W-:Y:S01]  /*1a310*/  MOV R9, 0xffffffff ;  /* 0xffffffff00097802 */ /* 0x000fe20000000f00 */
[----:B------:R-:W-:Y:S01]  /*1a320*/  IMAD.MOV.U32 R3, RZ, RZ, -0x1 ;  /* 0xffffffffff037424 */ /* 0x000fe200078e00ff */
[----:B--2---:R-:W-:-:S04]  /*1a330*/  ISETP.GE.U32.AND P0, PT, R5, UR4, PT ;  /* 0x0000000405007c0c */ /* 0x004fc8000bf06070 */
[----:B---3--:R-:W-:-:S13]  /*1a340*/  ISETP.GE.U32.AND.EX P0, PT, R4, UR5, PT, P0 ;  /* 0x0000000504007c0c */ /* 0x008fda000bf06100 */
        /* <DEDUP_REMOVED lines=21> */
.L_x_548:
[----:B------:R-:W-:Y:S01]  /*1a4a0*/  USHF.R.U64 UR4, UR14, UR19, UR15 ;  /* 0x000000130e047299 */ /* 0x000fe2000800120f */
[----:B------:R-:W-:Y:S01]  /*1a4b0*/  R2UR UR7, R4 ;  /* 0x00000000040772ca */ /* 0x000fe200000e0000 */
[----:B------:R-:W-:Y:S02]  /*1a4c0*/  USHF.R.U32.HI UR5, URZ, UR19, UR15 ;  /* 0x000000133f057299 */ /* 0x000fe4000801160f */
[----:B------:R-:W-:Y:S01]  /*1a4d0*/  UIADD3 UR13, UP0, URZ, -UR4, URZ ;  /* 0x800000043f0d7290 */ /* 0x000fe2000ff1e03f */
[----:B------:R-:W-:Y:S01]  /*1a4e0*/  ULDC.64 UR14, c[0x0][0x620] ;  /* 0x00018800000e7ab9 */ /* 0x000fe20000000a00 */
[----:B------:R-:W-:Y:S02]  /*1a4f0*/  UMOV UR6, UR20 ;  /* 0x0000001400067c82 */ /* 0x000fe40008000000 */
[----:B------:R-:W-:Y:S02]  /*1a500*/  UIADD3.X UR5, URZ, ~UR5, URZ, UP0, !UPT ;  /* 0x800000053f057290 */ /* 0x000fe400087fe43f */
[----:B------:R-:W-:-:S02]  /*1a510*/  UISETP.NE.AND UP1, UPT, UR45, URZ, UPT ;  /* 0x0000003f2d00728c */ /* 0x000fc4000bf25270 */
[----:B------:R-:W-:Y:S02]  /*1a520*/  UIMAD UR5, UR5, UR14, URZ ;  /* 0x0000000e050572a4 */ /* 0x000fe4000f8e023f */
[----:B------:R-:W-:Y:S02]  /*1a530*/  UIMAD.WIDE.U32 UR6, UR13, UR14, UR6 ;  /* 0x0000000e0d0672a5 */ /* 0x000fe4000f8e0006 */
[----:B------:R-:W-:Y:S01]  /*1a540*/  UIMAD UR5, UR13, UR15, UR5 ;  /* 0x0000000f0d0572a4 */ /* 0x000fe2000f8e0205 */
[----:B------:R-:W-:Y:S02]  /*1a550*/  ULDC UR14, c[0x0][0x608] ;  /* 0x00018200000e7ab9 */ /* 0x000fe40000000800 */
[----:B------:R-:W-:Y:S01]  /*1a560*/  ULDC UR13, c[0x0][0x618] ;  /* 0x00018600000d7ab9 */ /* 0x000fe20000000800 */
[----:B------:R-:W-:Y:S01]  /*1a570*/  UIADD3 UR5, UR7, UR5, URZ ;  /* 0x0000000507057290 */ /* 0x000fe2000fffe03f */
[----:B------:R-:W-:Y:S01]  /*1a580*/  ULDC UR22, c[0x0][0x658] ;  /* 0x0001960000167ab9 */ /* 0x000fe20000000800 */
[----:B------:R-:W-:-:S02]  /*1a590*/  @UP1 UIMAD UR8, UR11, UR12, UR10 ;  /* 0x0000000c0b0812a4 */ /* 0x000fc4000f8e020a */
[----:B------:R-:W-:Y:S02]  /*1a5a0*/  USHF.R.U64 UR17, UR6, UR13, UR5 ;  /* 0x0000000d06117299 */ /* 0x000fe40008001205 */
[----:B------:R-:W-:Y:S01]  /*1a5b0*/  USHF.R.U32.HI UR5, URZ, UR13, UR5 ;  /* 0x0000000d3f057299 */ /* 0x000fe20008011605 */
[----:B------:R-:W-:Y:S01]  /*1a5c0*/  ULDC.64 UR6, c[0x0][0x640] ;  /* 0x0001900000067ab9 */ /* 0x000fe20000000a00 */
[----:B------:R-:W-:Y:S01]  /*1a5d0*/  UMOV UR10, 0xffffffff ;  /* 0xffffffff000a7882 */ /* 0x000fe20000000000 */
[----:B------:R-:W-:Y:S01]  /*1a5e0*/  ISETP.NE.U32.AND P0, PT, RZ, UR6, PT ;  /* 0x00000006ff007c0c */ /* 0x000fe2000bf05070 */
[----:B------:R-:W-:Y:S02]  /*1a5f0*/  USHF.R.U64 UR18, UR17, UR14, UR5 ;  /* 0x0000000e11127299 */ /* 0x000fe40008001205 */
[----:B------:R-:W-:Y:S01]  /*1a600*/  USHF.R.U32.HI UR5, URZ, UR14, UR5 ;  /* 0x0000000e3f057299 */ /* 0x000fe20008011605 */
[----:B------:R-:W-:Y:S01]  /*1a610*/  ISETP.NE.AND.EX P0, PT, RZ, UR7, PT, P0 ;  /* 0x00000007ff007c0c */ /* 0x000fe2000bf05300 */
[----:B------:R-:W-:-:S02]  /*1a620*/  USHF.L.U32 UR11, UR10, UR22, URZ ;  /* 0x000000160a0b7299 */ /* 0x000fc4000800063f */
[----:B------:R-:W-:Y:S01]  /*1a630*/  USHF.R.U64 UR19, UR18, UR22, UR5 ;  /* 0x0000001612137299 */ /* 0x000fe20008001205 */
[----:B------:R-:W-:Y:S01]  /*1a640*/  ULDC UR20, c[0x0][0x600] ;  /* 0x0001800000147ab9 */ /* 0x000fe20000000800 */
[----:B------:R-:W-:Y:S02]  /*1a650*/  USHF.R.U32.HI UR10, URZ, UR22, UR5 ;  /* 0x000000163f0a7299 */ /* 0x000fe40008011605 */
[----:B------:R-:W-:Y:S02]  /*1a660*/  UIADD3 UR21, UR20, -0x1, URZ ;  /* 0xffffffff14157890 */ /* 0x000fe4000fffe03f */
[----:B------:R-:W-:Y:S01]  /*1a670*/  ULOP3.LUT UR26, URZ, UR11, URZ, 0x33, !UPT ;  /* 0x0000000b3f1a7292 */ /* 0x000fe2000f8e333f */
        /* <DEDUP_REMOVED lines=17> */
.L_x_549:
[----:B------:R-:W-:Y:S01]  /*1a790*/  USHF.R.U64 UR6, UR5, UR23, UR10 ;  /* 0x0000001705067299 */ /* 0x000fe2000800120a */
[----:B------:R-:W-:Y:S01]  /*1a7a0*/  IMAD.MOV.U32 R0, RZ, RZ, 0x1 ;  /* 0x00000001ff007424 */ /* 0x000fe200078e00ff */
[----:B------:R-:W-:Y:S01]  /*1a7b0*/  USHF.L.U32 UR25, UR25, UR22, URZ ;  /* 0x0000001619197299 */ /* 0x000fe2000800063f */
[----:B------:R-:W-:Y:S01]  /*1a7c0*/  IMAD.U32 R9, RZ, RZ, UR4 ;  /* 0x00000004ff097e24 */ /* 0x000fe2000f8e00ff */
[----:B------:R-:W-:Y:S02]  /*1a7d0*/  ULOP3.LUT UR5, UR18, UR26, URZ, 0xc0, !UPT ;  /* 0x0000001a12057292 */ /* 0x000fe4000f8ec03f */
[----:B------:R-:W-:Y:S02]  /*1a7e0*/  UIADD3 UR7, -UR6, URZ, URZ ;  /* 0x0000003f06077290 */ /* 0x000fe4000fffe13f */
[----:B------:R-:W-:Y:S02]  /*1a7f0*/  UIMAD UR6, UR25, UR6, UR5 ;  /* 0x00000006190672a4 */ /* 0x000fe4000f8e0205 */
[----:B------:R-:W-:-:S02]  /*1a800*/  ULOP3.LUT UR17, UR17, UR21, URZ, 0xc0, !UPT ;  /* 0x0000001511117292 */ /* 0x000fc4000f8ec03f */
[----:B------:R-:W-:Y:S02]  /*1a810*/  UIMAD UR5, UR7, UR24, UR19 ;  /* 0x00000018070572a4 */ /* 0x000fe4000f8e0213 */
[----:B------:R-:W-:Y:S01]  /*1a820*/  UISETP.NE.AND UP0, UPT, UR45, URZ, UPT ;  /* 0x0000003f2d00728c */ /* 0x000fe2000bf05270 */
[----:B------:R-:W-:Y:S01]  /*1a830*/  ULDC UR7, c[0x0][0x610] ;  /* 0x0001840000077ab9 */ /* 0x000fe20000000800 */
[----:B------:R-:W-:Y:S02]  /*1a840*/  UIMAD UR5, UR5, UR20, UR17 ;  /* 0x00000014050572a4 */ /* 0x000fe4000f8e0211 */
[----:B------:R-:W-:-:S04]  /*1a850*/  UIMAD UR8, UR6, UR7, UR8 ;  /* 0x00000007060872a4 */ /* 0x000fc8000f8e0208 */
[----:B------:R-:W-:Y:S02]  /*1a860*/  USEL UR6, UR5, UR8, !UP0 ;  /* 0x0000000805067287 */ /* 0x000fe4000c000000 */
[----:B------:R-:W-:-:S04]  /*1a870*/  USEL UR8, UR8, UR5, !UP0 ;  /* 0x0000000508087287 */ /* 0x000fc8000c000000 */
[----:B------:R-:W-:Y:S02]  /*1a880*/  MOV R3, UR6 ;  /* 0x0000000600037c02 */ /* 0x000fe40008000f00 */
[----:B------:R-:W-:-:S07]  /*1a890*/  IMAD.U32 R2, RZ, RZ, UR8 ;  /* 0x00000008ff027e24 */ /* 0x000fce000f8e00ff */
.L_x_547:
[----:B------:R-:W-:-:S08]  /*1a8a0*/  NOP ;  /* 0x0000000000007918 */ /* 0x000fd00000000000 */
[----:B0-----:R-:W0:-:S00]  /*1a8b0*/  USETMAXREG.DEALLOC.CTAPOOL 0x18 ;  /* 0x00000018000079c8 */ /* 0x001e0000080e0500 */
[----:B------:R-:W-:-:S13]  /*1a8c0*/  ISETP.NE.AND P0, PT, RZ, UR9, PT ;  /* 0x00000009ff007c0c */ /* 0x000fda000bf05270 */
[----:B------:R-:W-:Y:S05]  /*1a8d0*/  @P0 EXIT ;  /* 0x000000000000094d */ /* 0x000fea0003800000 */
[----:B0-----:R-:W-:Y:S01]  /*1a8e0*/  LOP3.LUT P0, RZ, R0, 0xff, RZ, 0xc0, !PT ;  /* 0x000000ff00ff7812 */ /* 0x001fe2000780c0ff */
[----:B------:R-:W-:Y:S01]  /*1a8f0*/  IMAD.MOV.U32 R0, RZ, RZ, 0x1 ;  /* 0x00000001ff007424 */ /* 0x000fe200078e00ff */
[----:B------:R-:W-:-:S11]  /*1a900*/  MOV R6, RZ ;  /* 0x000000ff00067202 */ /* 0x000fd60000000f00 */
[----:B------:R-:W-:Y:S05]  /*1a910*/  @!P0 BRA `(.L_x_550) ;  /* 0x0000000c00b08947 */ /* 0x000fea0003800000 */
[----:B------:R-:W0:Y:S01]  /*1a920*/  S2UR UR6, SR_CgaCtaId ;  /* 0x00000000000679c3 */ /* 0x000e220000008800 */
[----:B------:R-:W-:Y:S01]  /*1a930*/  ULDC UR4, c[0x0][0x28c] ;  /* 0x0000a30000047ab9 */ /* 0x000fe20000000800 */
[----:B------:R-:W-:Y:S01]  /*1a940*/  ULDC UR5, c[0x0][0x600] ;  /* 0x0001800000057ab9 */ /* 0x000fe20000000800 */
[----:B------:R-:W-:Y:S01]  /*1a950*/  UIADD3 UR11, UR4, 0x3f, URZ ;  /* 0x0000003f040b7890 */ /* 0x000fe2000fffe03f */
[----:B------:R-:W-:Y:S01]  /*1a960*/  BSSY B0, `(.L_x_550) ;  /* 0x00000e7000007945 */ /* 0x000fe20003800000 */
[----:B------:R-:W-:Y:S01]  /*1a970*/  ULDC UR9, c[0x0][0x658] ;  /* 0x0001960000097ab9 */ /* 0x000fe20000000800 */
[----:B------:R-:W-:Y:S01]  /*1a980*/  UMOV UR10, 0xffffffff ;  /* 0xffffffff000a7882 */ /* 0x000fe20000000000 */
[----:B------:R-:W-:Y:S01]  /*1a990*/  UMOV UR14, 0x1 ;  /* 0x00000001000e7882 */ /* 0x000fe20000000000 */
[----:B------:R-:W-:Y:S01]  /*1a9a0*/  USHF.R.S32.HI UR12, URZ, 0x1f, UR11 ;  /* 0x0000001f3f0c7899 */ /* 0x000fe2000801140b */
[----:B------:R-:W-:Y:S01]  /*1a9b0*/  IMAD.MOV.U32 R8, RZ, RZ, 0x1 ;  /* 0x00000001ff087424 */ /* 0x000fe200078e00ff */
[----:B------:R-:W-:Y:S01]  /*1a9c0*/  ULDC UR7, c[0x0][0xc] ;  /* 0x0000030000077ab9 */ /* 0x000fe20000000800 */
[----:B------:R-:W-:Y:S01]  /*1a9d0*/  UIADD3 UR4, UR5, -0x1, URZ ;  /* 0xffffffff05047890 */ /* 0x000fe2000fffe03f */
[----:B------:R-:W-:Y:S01]  /*1a9e0*/  IMAD.MOV.U32 R0, RZ, RZ, 0x1 ;  /* 0x00000001ff007424 */ /* 0x000fe200078e00ff */
[----:B------:R-:W-:Y:S01]  /*1a9f0*/  USHF.L.U32 UR16, UR10, UR9, URZ ;  /* 0x000000090a107299 */ /* 0x000fe2000800063f */
[----:B------:R-:W-:Y:S01]  /*1aa00*/  MOV R6, RZ ;  /* 0x000000ff00067202 */ /* 0x000fe20000000f00 */
[----:B------:R-:W-:Y:S01]  /*1aa10*/  USHF.L.U32 UR5, UR14, UR9, URZ ;  /* 0x000000090e057299 */ /* 0x000fe2000800063f */
[----:B------:R-:W-:Y:S01]  /*1aa20*/  ULDC UR10, c[0x0][0x10] ;  /* 0x00000400000a7ab9 */ /* 0x000fe20000000800 */
[----:B------:R-:W-:Y:S01]  /*1aa30*/  ULEA.HI UR12, UR12, UR11, URZ, 0x6 ;  /* 0x0000000b0c0c7291 */ /* 0x000fe2000f8f303f */
[----:B------:R-:W-:Y:S01]  /*1aa40*/  UMOV UR20, 0x5 ;  /* 0x0000000500147882 */ /* 0x000fe20000000000 */
[----:B------:R-:W-:-:S02]  /*1aa50*/  ULOP3.LUT UR27, UR40, 0x2, URZ, 0xfc, !UPT ;  /* 0x00000002281b7892 */ /* 0x000fc4000f8efc3f */
[----:B------:R-:W-:Y:S02]  /*1aa60*/  USHF.R.S32.HI UR17, URZ, 0x6, UR12 ;  /* 0x000000063f117899 */ /* 0x000fe4000801140c */
[----:B0-----:R-:W-:Y:S02]  /*1aa70*/  ULOP3.LUT UR8, UR6, 0x1, URZ, 0xc0, !UPT ;  /* 0x0000000106087892 */ /* 0x001fe4000f8ec03f */
[----:B------:R-:W-:Y:S02]  /*1aa80*/  USHF.R.U32.HI UR26, URZ, 0x1, UR6 ;  /* 0x000000013f1a7899 */ /* 0x000fe40008011606 */
[----:B------:R-:W-:Y:S02]  /*1aa90*/  USHF.L.U32 UR13, UR6, 0x7, URZ ;  /* 0x00000007060d7899 */ /* 0x000fe4000800063f */
[----:B------:R-:W-:Y:S02]  /*1aaa0*/  USHF.L.U32 UR25, UR6, 0xd, URZ ;  /* 0x0000000d06197899 */ /* 0x000fe4000800063f */
[----:B------:R-:W-:-:S02]  /*1aab0*/  ULOP3.LUT UR6, UR6, 0xfffffffe, URZ, 0xc0, !UPT ;  /* 0xfffffffe06067892 */ /* 0x000fc4000f8ec03f */
[----:B------:R-:W-:Y:S02]  /*1aac0*/  UISETP.GT.U32.AND UP0, UPT, UR8, 0xffff, UPT ;  /* 0x0000ffff0800788c */ /* 0x000fe4000bf04070 */
[----:B------:R-:W-:Y:S02]  /*1aad0*/  USHF.L.U32 UR18, UR14, UR6, URZ ;  /* 0x000000060e127299 */ /* 0x000fe4000800063f */
[----:B------:R-:W-:Y:S02]  /*1aae0*/  ULOP3.LUT UR9, UR6, 0x1, URZ, 0xfc, !UPT ;  /* 0x0000000106097892 */ /* 0x000fe4000f8efc3f */
[----:B------:R-:W-:Y:S02]  /*1aaf0*/  UIMAD.WIDE.U32 UR6, UR7, UR10, URZ ;  /* 0x0000000a070672a5 */ /* 0x000fe4000f8e003f */
[----:B------:R-:W-:Y:S01]  /*1ab00*/  USEL UR8, UR8, 0xffff, !UP0 ;  /* 0x0000ffff08087887 */ /* 0x000fe2000c000000 */
[----:B------:R-:W-:Y:S01]  /*1ab10*/  ULDC UR10, c[0x0][0x14] ;  /* 0x00000500000a7ab9 */ /* 0x000fe20000000800 */
[----:B------:R-:W-:-:S02]  /*1ab20*/  USHF.L.U32 UR9, UR14, UR9, URZ ;  /* 0x000000090e097299 */ /* 0x000fc4000800063f */
[----:B------:R-:W-:Y:S02]  /*1ab30*/  UIMAD.WIDE.U32 UR22, UR6, UR10, URZ ;  /* 0x0000000a061672a5 */ /* 0x000fe4000f8e003f */
[----:B------:R-:W-:Y:S02]  /*1ab40*/  UIMAD UR19, UR7, UR10, URZ ;  /* 0x0000000a071372a4 */ /* 0x000fe4000f8e023f */
[----:B------:R-:W-:Y:S02]  /*1ab50*/  ULOP3.LUT UR8, UR8, 0xffff, URZ, 0xc0, !UPT ;  /* 0x0000ffff08087892 */ /* 0x000fe4000f8ec03f */
[----:B------:R-:W-:Y:S02]  /*1ab60*/  ULOP3.LUT UR13, UR13, 0x80, URZ, 0xc0, !UPT ;  /* 0x000000800d0d7892 */ /* 0x000fe4000f8ec03f */
[----:B------:R-:W-:Y:S02]  /*1ab70*/  ULOP3.LUT UR16, URZ, UR16, URZ, 0x33, !UPT ;  /* 0x000000103f107292 */ /* 0x000fe4000f8e333f */
[----:B------:R-:W-:-:S02]  /*1ab80*/  ULOP3.LUT UR18, UR18, UR9, URZ, 0xfc, !UPT ;  /* 0x0000000912127292 */ /* 0x000fc4000f8efc3f */
[----:B------:R-:W-:Y:S02]  /*1ab90*/  UIADD3 UR19, UR23, UR19, URZ ;  /* 0x0000001317137290 */ /* 0x000fe4000fffe03f */
[----:B------:R-:W-:Y:S02]  /*1aba0*/  USHF.L.U32 UR20, UR20, UR8, URZ ;  /* 0x0000000814147299 */ /* 0x000fe4000800063f */
[----:B------:R-:W-:Y:S01]  /*1abb0*/  UIADD3 UR34, UR17, 0x1, URZ ;  /* 0x0000000111227890 */ /* 0x000fe2000fffe03f */
[----:B------:R-:W-:-:S11]  /*1abc0*/  ULDC.64 UR28, c[0x0][0x198] ;  /* 0x00006600001c7ab9 */ /* 0x000fd60000000a00 */
.L_x_561:
[----:B------:R-:W-:-:S03]  /*1abd0*/  UMOV UR6, 0xffffffff ;  /* 0xffffffff00067882 */ /* 0x000fc60000000000 */
[----:B------:R-:W-:Y:S05]  /*1abe0*/  BRA.DIV UR6, `(.L_x_551) ;  /* 0x0000000e06c47947 */ /* 0x000fea000b800000 */
[----:B------:R-:W-:-:S13]  /*1abf0*/  ELECT P6, URZ, PT ;  /* 0x00000000003f782f */ /* 0x000fda00038c0000 */
.L_x_571:
[----:B------:R-:W0:Y:S01]  /*1ac00*/  LDC R4, c[0x0][0x28c] ;  /* 0x0000a300ff047b82 */ /* 0x000e220000000800 */
[----:B------:R-:W-:Y:S01]  /*1ac10*/  BSSY B1, `(.L_x_552) ;  /* 0x000003e000017945 */ /* 0x000fe20003800000 */
[----:B0-----:R-:W-:-:S13]  /*1ac20*/  ISETP.LT.OR P6, PT, R4, 0x1, !P6 ;  /* 0x000000010400780c */ /* 0x001fda00077c1670 */
[----:B------:R-:W-:Y:S05]  /*1ac30*/  @P6 BRA `(.L_x_553) ;  /* 0x0000000000ec6947 */ /* 0x000fea0003800000 */
[----:B------:R-:W-:Y:S01]  /*1ac40*/  LEA R4, R2, UR26, 0x1 ;  /* 0x0000001a02047c11 */ /* 0x000fe2000f8e08ff */
[----:B------:R-:W-:Y:S01]  /*1ac50*/  IMAD.MOV.U32 R12, RZ, RZ, RZ ;  /* 0x000000ffff0c7224 */ /* 0x000fe200078e00ff */
[----:B------:R-:W-:Y:S01]  /*1ac60*/  LEA R2, R3, UR13, 0x8 ;  /* 0x0000000d03027c11 */ /* 0x000fe2000f8e40ff */
[----:B------:R-:W-:Y:S01]  /*1ac70*/  IMAD.MOV.U32 R3, RZ, RZ, R0 ;  /* 0x000000ffff037224 */ /* 0x000fe200078e0000 */
[----:B------:R-:W-:Y:S01]  /*1ac80*/  MOV R14, UR34 ;  /* 0x00000022000e7c02 */ /* 0x000fe20008000f00 */
[----:B------:R-:W-:Y:S02]  /*1ac90*/  IMAD.SHL.U32 R11, R4, 0x80, RZ ;  /* 0x00000080040b7824 */ /* 0x000fe400078e00ff */
[----:B------:R-:W-:-:S07]  /*1aca0*/  IMAD.MOV.U32 R4, RZ, RZ, R6 ;  /* 0x000000ffff047224 */ /* 0x000fce00078e0006 */
.L_x_556:
[----:B------:R-:W0:Y:S01]  /*1acb0*/  S2R R10, SR_CgaCtaId ;  /* 0x00000000000a7919 */ /* 0x000e220000008800 */
[----:B------:R-:W-:Y:S01]  /*1acc0*/  MOV R5, 0x400 ;  /* 0x0000040000057802 */ /* 0x000fe20000000f00 */
[----:B------:R-:W1:Y:S03]  /*1acd0*/  S2R R7, SR_TID.X ;  /* 0x0000000000077919 */ /* 0x000e660000002100 */
[----:B0-----:R-:W-:Y:S02]  /*1ace0*/  LEA R13, R10, R5, 0x18 ;  /* 0x000000050a0d7211 */ /* 0x001fe400078ec0ff */
[----:B------:R-:W-:Y:S02]  /*1acf0*/  SHF.L.U32 R5, R3, 0x1f, RZ ;  /* 0x0000001f03057819 */ /* 0x000fe400000006ff */
[----:B------:R-:W-:Y:S02]  /*1ad00*/  LEA R10, R4, R13, 0x3 ;  /* 0x0000000d040a7211 */ /* 0x000fe400078e18ff */
[----:B-1----:R-:W-:-:S02]  /*1ad10*/  LOP3.LUT P1, RZ, R7, 0x7f, RZ, 0xc0, !PT ;  /* 0x0000007f07ff7812 */ /* 0x002fc4000782c0ff */
[----:B------:R-:W0:Y:S11]  /*1ad20*/  SYNCS.PHASECHK.TRANS64.TRYWAIT P0, [R10+URZ+0x18], R5 ;  /* 0x000018050a0075a7 */ /* 0x000e36000800017f */
[----:B------:R-:W1:Y:S01]  /*1ad30*/  @!P1 LDC R7, c[0x0][0x500] ;  /* 0x00014000ff079b82 */ /* 0x000e620000000800 */
[----:B0-----:R-:W-:Y:S05]  /*1ad40*/  @!P0 BRA `(.L_x_554) ;  /* 0x0000000c008c8947 */ /* 0x001fea0003800000 */
.L_x_572:
[----:B------:R-:W-:Y:S01]  /*1ad50*/  UPRMT UR6, UR27, 0x9910, URZ ;  /* 0x000099101b067896 */ /* 0x000fe2000800003f */
[----:B-1----:R1:W-:Y:S03]  /*1ad60*/  @!P1 SYNCS.ARRIVE.TRANS64 RZ, [R10+URZ], R7 ;  /* 0x000000070aff99a7 */ /* 0x0023e6000800003f */
[----:B------:R-:W-:-:S06]  /*1ad70*/  UISETP.NE.AND UP0, UPT, UR6, 0x2, UPT ;  /* 0x000000020600788c */ /* 0x000fcc000bf05270 */
[----:B------:R-:W-:-:S13]  /*1ad80*/  PLOP3.LUT P0, PT, PT, PT, UP0, 0x80, 0x0 ;  /* 0x000000000000781c */ /* 0x000fda0003f0f008 */
[----:B-1----:R-:W-:Y:S05]  /*1ad90*/  @P0 BRA `(.L_x_555) ;  /* 0x0000000000040947 */ /* 0x002fea0003800000 */
[----:B------:R-:W-:Y:S01]  /*1ada0*/  BPT.TRAP 0x1 ;  /* 0x000000040000795c */ /* 0x000fe20000300000 */
.L_x_555:
[----:B------:R-:W-:Y:S01]  /*1adb0*/  R2UR UR7, R4 ;  /* 0x00000000040772ca */ /* 0x000fe200000e0000 */
[----:B------:R-:W-:Y:S01]  /*1adc0*/  VIADD R14, R14, 0xffffffff ;  /* 0xffffffff0e0e7836 */ /* 0x000fe20000000000 */
[----:B------:R-:W-:Y:S01]  /*1add0*/  R2UR UR11, R13 ;  /* 0x000000000d0b72ca */ /* 0x000fe200000e0000 */
[----:B------:R-:W-:Y:S01]  /*1ade0*/  UIADD3 UR6, UP0, UR28, 0xf0, URZ ;  /* 0x000000f01c067890 */ /* 0x000fe2000ff1e03f */
[----:B------:R-:W-:Y:S01]  /*1adf0*/  R2UR UR30, R11 ;  /* 0x000000000b1e72ca */ /* 0x000fe200000e0000 */
[----:B------:R-:W-:Y:S01]  /*1ae00*/  UIADD3 UR32, UP1, UR28, 0x1f0, URZ ;  /* 0x000001f01c207890 */ /* 0x000fe2000ff3e03f */
[----:B------:R-:W-:Y:S01]  /*1ae10*/  R2UR UR9, R10 ;  /* 0x000000000a0972ca */ /* 0x000fe200000e0000 */
[----:B------:R-:W-:Y:S01]  /*1ae20*/  UPRMT UR21, URZ, 0x5410, UR20 ;  /* 0x000054103f157896 */ /* 0x000fe20008000014 */
[----:B------:R-:W-:Y:S01]  /*1ae30*/  R2UR UR10, R12 ;  /* 0x000000000c0a72ca */ /* 0x000fe200000e0000 */
[----:B------:R-:W-:Y:S01]  /*1ae40*/  VIADD R4, R4, 0x1 ;  /* 0x0000000104047836 */ /* 0x000fe20000000000 */
[----:B------:R-:W-:Y:S01]  /*1ae50*/  R2UR UR12, R9 ;  /* 0x00000000090c72ca */ /* 0x000fe200000e0000 */
[----:B------:R-:W-:Y:S01]  /*1ae60*/  UPRMT UR35, URZ, 0x5410, UR18 ;  /* 0x000054103f237896 */ /* 0x000fe20008000012 */
[----:B------:R-:W-:Y:S01]  /*1ae70*/  R2UR UR31, R2 ;  /* 0x00000000021f72ca */ /* 0x000fe200000e0000 */
[----:B------:R-:W-:Y:S01]  /*1ae80*/  USHF.L.U32 UR7, UR7, 0xe, URZ ;  /* 0x0000000e07077899 */ /* 0x000fe2000800063f */
[----:B------:R-:W-:Y:S01]  /*1ae90*/  ISETP.GT.AND P1, PT, R14, 0x1, PT ;  /* 0x000000010e00780c */ /* 0x000fe20003f24270 */
[----:B------:R-:W-:Y:S01]  /*1aea0*/  UIADD3.X UR33, URZ, UR29, URZ, UP1, !UPT ;  /* 0x0000001d3f217290 */ /* 0x000fe20008ffe43f */
[----:B------:R-:W-:Y:S01]  /*1aeb0*/  ISETP.NE.AND P0, PT, R4, 0x3, PT ;  /* 0x000000030400780c */ /* 0x000fe20003f05270 */
[----:B------:R-:W-:Y:S01]  /*1aec0*/  ULEA UR8, UR26, UR7, 0xd ;  /* 0x000000071a087291 */ /* 0x000fe2000f8e683f */
[----:B------:R-:W-:Y:S01]  /*1aed0*/  IADD3 R12, R12, 0x40, RZ ;  /* 0x000000400c0c7810 */ /* 0x000fe20007ffe0ff */
[----:B------:R-:W-:Y:S01]  /*1aee0*/  ULOP3.LUT UR7, UR7, 0x2000, UR25, 0xf8, !UPT ;  /* 0x0000200007077892 */ /* 0x000fe2000f8ef819 */
[----:B0-----:R-:W-:Y:S01]  /*1aef0*/  SEL R10, RZ, 0x1, P0 ;  /* 0x00000001ff0a7807 */ /* 0x001fe20000000000 */
[----:B------:R-:W-:Y:S01]  /*1af00*/  ULEA UR8, UR8, UR11, 0x1 ;  /* 0x0000000b08087291 */ /* 0x000fe2000f8e083f */
[----:B------:R-:W-:Y:S01]  /*1af10*/  SEL R4, R4, RZ, P0 ;  /* 0x000000ff04047207 */ /* 0x000fe20000000000 */
[----:B------:R-:W-:Y:S01]  /*1af20*/  ULEA UR11, UR7, UR11, 0x1 ;  /* 0x0000000b070b7291 */ /* 0x000fe2000f8e083f */
[----:B------:R-:W-:Y:S01]  /*1af30*/  LOP3.LUT R3, R3, R10, RZ, 0x3c, !PT ;  /* 0x0000000a03037212 */ /* 0x000fe200078e3cff */
[----:B------:R-:W-:-:S02]  /*1af40*/  UIADD3 UR8, UR8, 0x100, URZ ;  /* 0x0000010008087890 */ /* 0x000fc4000fffe03f */
[----:B------:R-:W-:Y:S02]  /*1af50*/  UIADD3.X UR7, URZ, UR29, URZ, UP0, !UPT ;  /* 0x0000001d3f077290 */ /* 0x000fe400087fe43f */
[----:B------:R-:W-:Y:S01]  /*1af60*/  UIADD3 UR24, UR11, 0x18100, URZ ;  /* 0x000181000b187890 */ /* 0x000fe2000fffe03f */
[----:B------:R-:W-:Y:S01]  /*1af70*/  UMOV UR14, 0x0 ;  /* 0x00000000000e7882 */ /* 0x000fe20000000000 */
[----:B------:R-:W-:Y:S01]  /*1af80*/  UMOV UR15, 0x10000000 ;  /* 0x10000000000f7882 */ /* 0x000fe20000000000 */
[----:B------:R-:W-:-:S04]  /*1af90*/  UMOV UR11, UR30 ;  /* 0x0000001e000b7c82 */ /* 0x000fc80008000000 */
[----:B------:R0:W-:Y:S02]  /*1afa0*/  UTMALDG.3D.MULTICAST [UR8], [UR6], UR21, desc[UR14] ;  /* 0x00000e08060073b4 */ /* 0x0001e40008011815 */
[----:B0-----:R-:W-:Y:S01]  /*1afb0*/  UMOV UR8, UR24 ;  /* 0x0000001800087c82 */ /* 0x001fe20008000000 */
[----:B------:R-:W-:Y:S02]  /*1afc0*/  UMOV UR11, UR31 ;  /* 0x0000001f000b7c82 */ /* 0x000fe40008000000 */
[----:B------:R0:W-:Y:S02]  /*1afd0*/  UTMALDG.3D.MULTICAST [UR8], [UR32], UR35, desc[UR14] ;  /* 0x00000e08200073b4 */ /* 0x0001e40008011823 */
[----:B0-----:R-:W-:Y:S05]  /*1afe0*/  @P1 BRA `(.L_x_556) ;  /* 0xfffffffc00301947 */ /* 0x001fea000383ffff */
.L_x_553:
[----:B------:R-:W-:Y:S05]  /*1aff0*/  BSYNC B1 ;  /* 0x0000000000017941 */ /* 0x000fea0003800000 */
.L_x_552:
[----:B------:R-:W2:Y:S01]  /*1b000*/  LDL.LU R15, [R1+0x200] ;  /* 0x00020000010f7983 */ /* 0x000ea20000300800 */
[----:B------:R-:W-:Y:S01]  /*1b010*/  LOP3.LUT P0, RZ, R8, 0xff, RZ, 0xc0, !PT ;  /* 0x000000ff08ff7812 */ /* 0x000fe2000780c0ff */
[----:B------:R-:W-:Y:S01]  /*1b020*/  VIADD R6, R6, UR17 ;  /* 0x0000001106067c36 */ /* 0x000fe20008000000 */
[----:B------:R-:W-:Y:S01]  /*1b030*/  ULDC.64 UR6, c[0x0][0x650] ;  /* 0x0001940000067ab9 */ /* 0x000fe20000000a00 */
[----:B------:R-:W3:Y:S01]  /*1b040*/  LDL.LU R13, [R1+0x204] ;  /* 0x00020400010d7983 */ /* 0x000ee20000300800 */
[----:B------:R-:W-:Y:S01]  /*1b050*/  UISETP.GE.U32.AND UP0, UPT, UR17, 0x3, UPT ;  /* 0x000000031100788c */ /* 0x000fe2000bf06070 */
[----:B------:R-:W-:Y:S01]  /*1b060*/  BSSY B1, `(.L_x_557) ;  /* 0x0000074000017945 */ /* 0x000fe20003800000 */
[----:B------:R-:W-:Y:S01]  /*1b070*/  IMAD.MOV.U32 R9, RZ, RZ, -0x1 ;  /* 0xffffffffff097424 */ /* 0x000fe200078e00ff */
[----:B------:R-:W-:Y:S02]  /*1b080*/  PRMT R4, RZ, 0x7610, R4 ;  /* 0x00007610ff047816 */ /* 0x000fe40000000004 */
[----:B------:R-:W-:-:S02]  /*1b090*/  PRMT R8, RZ, 0x7610, R8 ;  /* 0x00007610ff087816 */ /* 0x000fc40000000008 */
[----:B------:R-:W-:Y:S02]  /*1b0a0*/  PLOP3.LUT P1, PT, PT, PT, UP0, 0x80, 0x0 ;  /* 0x000000000000781c */ /* 0x000fe40003f2f008 */
[----:B------:R-:W0:Y:S01]  /*1b0b0*/  @P0 S2R R3, SR_CgaCtaId ;  /* 0x0000000000030919 */ /* 0x000e220000008800 */
[----:B------:R-:W-:-:S04]  /*1b0c0*/  @P0 MOV R2, 0x400 ;  /* 0x0000040000020802 */ /* 0x000fc80000000f00 */
[----:B0-----:R-:W-:-:S04]  /*1b0d0*/  @P0 LEA R2, R3, R2, 0x18 ;  /* 0x0000000203020211 */ /* 0x001fc800078ec0ff */
[----:B------:R0:W-:Y:S01]  /*1b0e0*/  @P0 SYNCS.ARRIVE.TRANS64.A1T0 RZ, [R2+URZ+0x48], RZ ;  /* 0x000048ff02ff09a7 */ /* 0x0001e2000810003f */
[----:B------:R-:W-:Y:S01]  /*1b0f0*/  ISETP.GT.U32.AND P0, PT, R6, 0x2, PT ;  /* 0x000000020600780c */ /* 0x000fe20003f04070 */
[----:B0-----:R-:W-:-:S05]  /*1b100*/  IMAD.U32 R2, RZ, RZ, UR17 ;  /* 0x00000011ff027e24 */ /* 0x001fca000f8e00ff */
[----:B------:R-:W-:Y:S01]  /*1b110*/  ISETP.LT.U32.AND P0, PT, R2, 0x3, P0 ;  /* 0x000000030200780c */ /* 0x000fe20000701070 */
[----:B------:R-:W-:Y:S01]  /*1b120*/  IMAD.WIDE.U32 R2, R6, -0x55555555, RZ ;  /* 0xaaaaaaab06027825 */ /* 0x000fe200078e00ff */
[----:B------:R-:W-:-:S04]  /*1b130*/  MOV R2, 0xffffffff ;  /* 0xffffffff00027802 */ /* 0x000fc80000000f00 */
[----:B------:R-:W-:Y:S02]  /*1b140*/  SHF.R.U32.HI R5, RZ, 0x1, R3 ;  /* 0x00000001ff057819 */ /* 0x000fe40000011603 */
[----:B------:R-:W-:-:S03]  /*1b150*/  SEL R3, RZ, 0x1, !P0 ;  /* 0x00000001ff037807 */ /* 0x000fc60004000000 */
[----:B------:R-:W-:Y:S01]  /*1b160*/  IMAD R6, R5, -0x3, R6 ;  /* 0xfffffffd05067824 */ /* 0x000fe200078e0206 */
[----:B------:R-:W-:Y:S01]  /*1b170*/  LOP3.LUT R0, R0, R3, RZ, 0x3c, !PT ;  /* 0x0000000300007212 */ /* 0x000fe200078e3cff */
[----:B------:R-:W-:-:S03]  /*1b180*/  IMAD.MOV.U32 R3, RZ, RZ, -0x1 ;  /* 0xffffffffff037424 */ /* 0x000fc600078e00ff */
[----:B------:R-:W-:Y:S02]  /*1b190*/  @P1 LOP3.LUT R0, R0, 0x1, R5, 0x78, !PT ;  /* 0x0000000100001812 */ /* 0x000fe400078e7805 */
[----:B---3--:R-:W-:-:S04]  /*1b1a0*/  IADD3 R13, P0, R13, UR22, RZ ;  /* 0x000000160d0d7c10 */ /* 0x008fc8000ff1e0ff */
[----:B--2---:R-:W-:Y:S01]  /*1b1b0*/  IADD3.X R15, R15, UR19, RZ, P0, !PT ;  /* 0x000000130f0f7c10 */ /* 0x004fe200087fe4ff */
[----:B------:R0:W-:Y:S01]  /*1b1c0*/  STL [R1+0x204], R13 ;  /* 0x0002040d01007387 */ /* 0x0001e20000100800 */
[----:B------:R-:W-:-:S03]  /*1b1d0*/  ISETP.GE.U32.AND P0, PT, R13, UR6, PT ;  /* 0x000000060d007c0c */ /* 0x000fc6000bf06070 */
[----:B------:R0:W-:Y:S01]  /*1b1e0*/  STL [R1+0x200], R15 ;  /* 0x0002000f01007387 */ /* 0x0001e20000100800 */
[----:B------:R-:W-:-:S13]  /*1b1f0*/  ISETP.GE.U32.AND.EX P0, PT, R15, UR7, PT, P0 ;  /* 0x000000070f007c0c */ /* 0x000fda000bf06100 */
[----:B0-----:R-:W-:Y:S05]  /*1b200*/  @P0 BRA `(.L_x_558) ;  /* 0x0000000400640947 */ /* 0x001fea0003800000 */
[----:B------:R-:W0:Y:S01]  /*1b210*/  S2R R7, SR_CTAID.X ;  /* 0x0000000000077919 */ /* 0x000e220000002500 */
[----:B------:R-:W-:Y:S01]  /*1b220*/  ULDC UR6, c[0x0][0x150] ;  /* 0x0000540000067ab9 */ /* 0x000fe20000000800 */
[----:B------:R-:W1:Y:S01]  /*1b230*/  LDC R4, c[0x0][0x144] ;  /* 0x00005100ff047b82 */ /* 0x000e620000000800 */
[----:B------:R-:W-:Y:S01]  /*1b240*/  UISETP.NE.AND UP0, UPT, UR45, URZ, UPT ;  /* 0x0000003f2d00728c */ /* 0x000fe2000bf05270 */
[----:B------:R-:W2:Y:S01]  /*1b250*/  S2R R5, SR_CTAID.Y ;  /* 0x0000000000057919 */ /* 0x000ea20000002600 */
[----:B------:R-:W-:-:S04]  /*1b260*/  ULDC UR9, c[0x0][0x630] ;  /* 0x00018c0000097ab9 */ /* 0x000fc80000000800 */
[----:B------:R-:W-:Y:S01]  /*1b270*/  PLOP3.LUT P0, PT, PT, PT, UP0, 0x80, 0x0 ;  /* 0x000000000000781c */ /* 0x000fe20003f0f008 */
[----:B------:R-:W3:Y:S01]  /*1b280*/  LDC R10, c[0x0][0x148] ;  /* 0x00005200ff0a7b82 */ /* 0x000ee20000000800 */
[----:B0-----:R-:W-:Y:S02]  /*1b290*/  I2FP.F32.U32 R2, R7 ;  /* 0x0000000700027245 */ /* 0x001fe40000201000 */
[----:B--2---:R-:W-:-:S03]  /*1b2a0*/  I2FP.F32.U32 R3, R5 ;  /* 0x0000000500037245 */ /* 0x004fc60000201000 */
[----:B------:R-:W-:Y:S01]  /*1b2b0*/  FMUL R2, R2, UR6 ;  /* 0x0000000602027c20 */ /* 0x000fe20008400000 */
[----:B------:R-:W-:Y:S02]  /*1b2c0*/  ULDC UR6, c[0x0][0x154] ;  /* 0x0000550000067ab9 */ /* 0x000fe40000000800 */
[----:B------:R-:W-:Y:S01]  /*1b2d0*/  FMUL R9, R3, UR6 ;  /* 0x0000000603097c20 */ /* 0x000fe20008400000 */
[----:B------:R-:W-:Y:S02]  /*1b2e0*/  ULDC.64 UR6, c[0x0][0x628] ;  /* 0x00018a0000067ab9 */ /* 0x000fe40000000a00 */
[----:B------:R-:W0:Y:S08]  /*1b2f0*/  F2I.U32.TRUNC.NTZ R2, R2 ;  /* 0x0000000200027305 */ /* 0x000e30000020f000 */
[----:B------:R-:W2:Y:S01]  /*1b300*/  F2I.U32.TRUNC.NTZ R9, R9 ;  /* 0x0000000900097305 */ /* 0x000ea2000020f000 */
[----:B0-----:R-:W-:Y:S01]  /*1b310*/  IADD3 R3, -R2, RZ, RZ ;  /* 0x000000ff02037210 */ /* 0x001fe20007ffe1ff */
[----:B------:R-:W-:-:S04]  /*1b320*/  IMAD.MOV.U32 R2, RZ, RZ, R13 ;  /* 0x000000ffff027224 */ /* 0x000fc800078e000d */
[----:B-1----:R-:W-:Y:S02]  /*1b330*/  IMAD R7, R4, R3, R7 ;  /* 0x0000000304077224 */ /* 0x002fe400078e0207 */
[----:B--2---:R-:W-:-:S04]  /*1b340*/  IMAD.MOV R3, RZ, RZ, -R9 ;  /* 0x000000ffff037224 */ /* 0x004fc800078e0a09 */
[----:B---3--:R-:W-:Y:S01]  /*1b350*/  @P0 IMAD R7, R10, R3, R5 ;  /* 0x000000030a070224 */ /* 0x008fe200078e0205 */
[----:B------:R-:W-:Y:S02]  /*1b360*/  ISETP.NE.U32.AND P0, PT, RZ, UR6, PT ;  /* 0x00000006ff007c0c */ /* 0x000fe4000bf05070 */
[----:B------:R-:W-:Y:S02]  /*1b370*/  MOV R3, R15 ;  /* 0x0000000f00037202 */ /* 0x000fe40000000f00 */
[----:B------:R-:W-:-:S13]  /*1b380*/  ISETP.NE.AND.EX P0, PT, RZ, UR7, PT, P0 ;  /* 0x00000007ff007c0c */ /* 0x000fda000bf05300 */
[----:B------:R-:W-:Y:S05]  /*1b390*/  @!P0 BRA `(.L_x_559) ;  /* 0x0000000000288947 */ /* 0x000fea0003800000 */
[----:B------:R-:W-:Y:S02]  /*1b3a0*/  ULDC UR8, c[0x0][0x634] ;  /* 0x00018d0000087ab9 */ /* 0x000fe40000000800 */
[----:B------:R-:W-:-:S05]  /*1b3b0*/  IADD3 R3, P0, R13, UR8, RZ ;  /* 0x000000080d037c10 */ /* 0x000fca000ff1e0ff */
[----:B------:R-:W-:-:S04]  /*1b3c0*/  IMAD.X R9, RZ, RZ, R15, P0 ;  /* 0x000000ffff097224 */ /* 0x000fc800000e060f */
[----:B------:R-:W-:-:S04]  /*1b3d0*/  IMAD.WIDE.U32 R4, R9, UR6, RZ ;  /* 0x0000000609047c25 */ /* 0x000fc8000f8e00ff */
[----:B------:R-:W-:-:S04]  /*1b3e0*/  IMAD.WIDE.U32 R4, P0, R3, UR7, R4 ;  /* 0x0000000703047c25 */ /* 0x000fc8000f800004 */
[----:B------:R-:W-:Y:S01]  /*1b3f0*/  IMAD.WIDE.U32 R2, R3, UR6, RZ ;  /* 0x0000000603027c25 */ /* 0x000fe2000f8e00ff */
[----:B------:R-:W-:-:S04]  /*1b400*/  MOV R2, R5 ;  /* 0x0000000500027202 */ /* 0x000fc80000000f00 */
[----:B------:R-:W-:Y:S01]  /*1b410*/  IADD3 RZ, P1, R3, R4, RZ ;  /* 0x0000000403ff7210 */ /* 0x000fe20007f3e0ff */
[----:B------:R-:W-:-:S04]  /*1b420*/  IMAD.X R3, RZ, RZ, RZ, P0 ;  /* 0x000000ffff037224 */ /* 0x000fc800000e06ff */
[----:B------:R-:W-:-:S08]  /*1b430*/  IMAD.WIDE.U32.X R2, R9, UR7, R2, P1 ;  /* 0x0000000709027c25 */ /* 0x000fd000088e0402 */
.L_x_559:
[--C-:B------:R-:W-:Y:S01]  /*1b440*/  SHF.R.U64 R9, R2, UR9, R3.reuse ;  /* 0x0000000902097c19 */ /* 0x100fe20008001203 */
[----:B------:R-:W-:Y:S01]  /*1b450*/  ULDC.64 UR6, c[0x0][0x620] ;  /* 0x0001880000067ab9 */ /* 0x000fe20000000a00 */
[----:B------:R-:W-:Y:S01]  /*1b460*/  SHF.R.U32.HI R2, RZ, UR9, R3 ;  /* 0x00000009ff027c19 */ /* 0x000fe20008011603 */
[----:B------:R-:W-:Y:S01]  /*1b470*/  ULDC.64 UR8, c[0x0][0x640] ;  /* 0x0001900000087ab9 */ /* 0x000fe20000000a00 */
[----:B------:R-:W-:Y:S02]  /*1b480*/  IADD3 R11, P0, RZ, -R9, RZ ;  /* 0x80000009ff0b7210 */ /* 0x000fe40007f1e0ff */
[----:B------:R-:W-:-:S03]  /*1b490*/  MOV R3, R15 ;  /* 0x0000000f00037202 */ /* 0x000fc60000000f00 */
[----:B------:R-:W-:Y:S01]  /*1b4a0*/  IMAD.X R2, RZ, RZ, ~R2, P0 ;  /* 0x000000ffff027224 */ /* 0x000fe200000e0e02 */
[----:B------:R-:W-:-:S03]  /*1b4b0*/  ISETP.NE.U32.AND P0, PT, RZ, UR8, PT ;  /* 0x00000008ff007c0c */ /* 0x000fc6000bf05070 */
[----:B------:R-:W-:Y:S01]  /*1b4c0*/  IMAD R2, R2, UR6, RZ ;  /* 0x0000000602027c24 */ /* 0x000fe2000f8e02ff */
[----:B------:R-:W-:-:S03]  /*1b4d0*/  ISETP.NE.AND.EX P0, PT, RZ, UR9, PT, P0 ;  /* 0x00000009ff007c0c */ /* 0x000fc6000bf05300 */
[----:B------:R-:W-:Y:S02]  /*1b4e0*/  IMAD R5, R11, UR7, R2 ;  /* 0x000000070b057c24 */ /* 0x000fe4000f8e0202 */
[----:B------:R-:W-:-:S04]  /*1b4f0*/  IMAD.MOV.U32 R2, RZ, RZ, R13 ;  /* 0x000000ffff027224 */ /* 0x000fc800078e000d */
[----:B------:R-:W-:Y:S01]  /*1b500*/  IMAD.WIDE.U32 R2, R11, UR6, R2 ;  /* 0x000000060b027c25 */ /* 0x000fe2000f8e0002 */
[----:B------:R-:W-:-:S03]  /*1b510*/  ULDC UR6, c[0x0][0x618] ;  /* 0x0001860000067ab9 */ /* 0x000fc60000000800 */
[----:B------:R-:W-:-:S05]  /*1b520*/  IMAD.IADD R3, R3, 0x1, R5 ;  /* 0x0000000103037824 */ /* 0x000fca00078e0205 */
[--C-:B------:R-:W-:Y:S02]  /*1b530*/  SHF.R.U64 R10, R2, UR6, R3.reuse ;  /* 0x00000006020a7c19 */ /* 0x100fe40008001203 */
[----:B------:R-:W-:Y:S01]  /*1b540*/  SHF.R.U32.HI R3, RZ, UR6, R3 ;  /* 0x00000006ff037c19 */ /* 0x000fe20008011603 */
[----:B------:R-:W-:-:S03]  /*1b550*/  ULDC UR6, c[0x0][0x608] ;  /* 0x0001820000067ab9 */ /* 0x000fc60000000800 */
[--C-:B------:R-:W-:Y:S02]  /*1b560*/  SHF.R.U64 R12, R10, UR6, R3.reuse ;  /* 0x000000060a0c7c19 */ /* 0x100fe40008001203 */
[----:B------:R-:W-:Y:S01]  /*1b570*/  SHF.R.U32.HI R3, RZ, UR6, R3 ;  /* 0x00000006ff037c19 */ /* 0x000fe20008011603 */
[----:B------:R-:W-:-:S03]  /*1b580*/  ULDC UR6, c[0x0][0x658] ;  /* 0x0001960000067ab9 */ /* 0x000fc60000000800 */
[--C-:B------:R-:W-:Y:S02]  /*1b590*/  SHF.R.U64 R11, R12, UR6, R3.reuse ;  /* 0x000000060c0b7c19 */ /* 0x100fe40008001203 */
[----:B------:R-:W-:-:S03]  /*1b5a0*/  SHF.R.U32.HI R13, RZ, UR6, R3 ;  /* 0x00000006ff0d7c19 */ /* 0x000fc60008011603 */
[----:B------:R-:W-:Y:S01]  /*1b5b0*/  IMAD.MOV.U32 R2, RZ, RZ, R11 ;  /* 0x000000ffff027224 */ /* 0x000fe200078e000b */
[----:B------:R-:W-:Y:S01]  /*1b5c0*/  MOV R3, R13 ;  /* 0x0000000d00037202 */ /* 0x000fe20000000f00 */
[----:B------:R-:W-:Y:S06]  /*1b5d0*/  @!P0 BRA `(.L_x_560) ;  /* 0x0000000000288947 */ /* 0x000fec0003800000 */
        /* <DEDUP_REMOVED lines=10> */
.L_x_560:
[----:B------:R-:W-:Y:S01]  /*1b680*/  ULDC UR6, c[0x0][0x648] ;  /* 0x0001920000067ab9 */ /* 0x000fe20000000800 */
[----:B------:R-:W-:Y:S01]  /*1b690*/  LOP3.LUT R12, R12, UR16, RZ, 0xc0, !PT ;  /* 0x000000100c0c7c12 */ /* 0x000fe2000f8ec0ff */
[----:B------:R-:W-:Y:S01]  /*1b6a0*/  UISETP.NE.AND UP0, UPT, UR45, URZ, UPT ;  /* 0x0000003f2d00728c */ /* 0x000fe2000bf05270 */
[----:B------:R-:W-:Y:S01]  /*1b6b0*/  SHF.R.U64 R3, R2, UR6, R3 ;  /* 0x0000000602037c19 */ /* 0x000fe20008001203 */
[----:B------:R-:W-:Y:S01]  /*1b6c0*/  ULDC UR6, c[0x0][0x638] ;  /* 0x00018e0000067ab9 */ /* 0x000fe20000000800 */
[----:B------:R-:W-:-:S03]  /*1b6d0*/  IMAD.MOV.U32 R4, RZ, RZ, 0x1 ;  /* 0x00000001ff047424 */ /* 0x000fc600078e00ff */
[----:B------:R-:W-:Y:S01]  /*1b6e0*/  IMAD.MOV R2, RZ, RZ, -R3 ;  /* 0x000000ffff027224 */ /* 0x000fe200078e0a03 */
[----:B------:R-:W-:Y:S01]  /*1b6f0*/  PLOP3.LUT P0, PT, PT, PT, UP0, 0x40, 0x0 ;  /* 0x000000000000781c */ /* 0x000fe20003f0e808 */
[----:B------:R-:W-:Y:S01]  /*1b700*/  IMAD R12, R3, UR5, R12 ;  /* 0x00000005030c7c24 */ /* 0x000fe2000f8e020c */
[----:B------:R-:W-:Y:S01]  /*1b710*/  PLOP3.LUT P1, PT, PT, PT, UP0, 0x40, 0x0 ;  /* 0x000000000000781c */ /* 0x000fe20003f2e808 */
[----:B------:R-:W-:Y:S01]  /*1b720*/  IMAD R11, R2, UR6, R11 ;  /* 0x00000006020b7c24 */ /* 0x000fe2000f8e020b */
[----:B------:R-:W-:Y:S01]  /*1b730*/  ULDC UR6, c[0x0][0x610] ;  /* 0x0001840000067ab9 */ /* 0x000fe20000000800 */
[----:B------:R-:W-:Y:S01]  /*1b740*/  LOP3.LUT R2, R10, UR4, RZ, 0xc0, !PT ;  /* 0x000000040a027c12 */ /* 0x000fe2000f8ec0ff */
[----:B------:R-:W-:Y:S01]  /*1b750*/  IMAD R7, R12, UR6, R7 ;  /* 0x000000060c077c24 */ /* 0x000fe2000f8e0207 */
[----:B------:R-:W-:-:S03]  /*1b760*/  ULDC UR6, c[0x0][0x600] ;  /* 0x0001800000067ab9 */ /* 0x000fc60000000800 */
[----:B------:R-:W-:-:S05]  /*1b770*/  IMAD R2, R11, UR6, R2 ;  /* 0x000000060b027c24 */ /* 0x000fca000f8e0202 */
[----:B------:R-:W-:Y:S02]  /*1b780*/  SEL R3, R2, R7, P0 ;  /* 0x0000000702037207 */ /* 0x000fe40000000000 */
[----:B------:R-:W-:-:S07]  /*1b790*/  SEL R2, R7, R2, P1 ;  /* 0x0000000207027207 */ /* 0x000fce0000800000 */
.L_x_558:
[----:B------:R-:W-:Y:S05]  /*1b7a0*/  BSYNC B1 ;  /* 0x0000000000017941 */ /* 0x000fea0003800000 */
.L_x_557:
[----:B------:R-:W-:-:S13]  /*1b7b0*/  LOP3.LUT P0, RZ, R4, 0xff, RZ, 0xc0, !PT ;  /* 0x000000ff04ff7812 */ /* 0x000fda000780c0ff */
[----:B------:R-:W-:Y:S05]  /*1b7c0*/  @P0 BRA `(.L_x_561) ;  /* 0xfffffff400000947 */ /* 0x000fea000383ffff */
[----:B------:R-:W-:Y:S05]  /*1b7d0*/  BSYNC B0 ;  /* 0x0000000000007941 */ /* 0x000fea0003800000 */
.L_x_550:
[----:B------:R-:W-:-:S03]  /*1b7e0*/  UMOV UR6, 0xffffffff ;  /* 0xffffffff00067882 */ /* 0x000fc60000000000 */
[----:B------:R-:W-:Y:S05]  /*1b7f0*/  BRA.DIV UR6, `(.L_x_562) ;  /* 0x0000000206f47947 */ /* 0x000fea000b800000 */
[----:B------:R-:W-:-:S13]  /*1b800*/  ELECT P6, URZ, PT ;  /* 0x00000000003f782f */ /* 0x000fda00038c0000 */
.L_x_575:
[----:B------:R-:W-:Y:S04]  /*1b810*/  BSSY B0, `(.L_x_563) ;  /* 0x0000023000007945 */ /* 0x000fe80003800000 */
[----:B------:R-:W-:Y:S05]  /*1b820*/  @!P6 BRA `(.L_x_564) ;  /* 0x000000000084e947 */ /* 0x000fea0003800000 */
[----:B------:R-:W-:-:S04]  /*1b830*/  ULOP3.LUT UR6, UR40, 0x2, URZ, 0xfc, !UPT ;  /* 0x0000000228067892 */ /* 0x000fc8000f8efc3f */
[----:B------:R-:W-:-:S06]  /*1b840*/  UISETP.NE.AND UP0, UPT, UR6, 0x3, UPT ;  /* 0x000000030600788c */ /* 0x000fcc000bf05270 */
[----:B------:R-:W-:-:S13]  /*1b850*/  PLOP3.LUT P0, PT, PT, PT, UP0, 0x80, 0x0 ;  /* 0x000000000000781c */ /* 0x000fda0003f0f008 */
[----:B------:R-:W-:Y:S05]  /*1b860*/  @!P0 BRA `(.L_x_565) ;  /* 0x0000000000048947 */ /* 0x000fea0003800000 */
[----:B------:R-:W-:Y:S01]  /*1b870*/  BPT.TRAP 0x1 ;  /* 0x000000040000795c */ /* 0x000fe20000300000 */
.L_x_565:
[----:B------:R-:W0:Y:S01]  /*1b880*/  S2R R3, SR_CgaCtaId ;  /* 0x0000000000037919 */ /* 0x000e220000008800 */
[----:B------:R-:W-:-:S04]  /*1b890*/  MOV R2, 0x400 ;  /* 0x0000040000027802 */ /* 0x000fc80000000f00 */
[----:B0-----:R-:W-:Y:S02]  /*1b8a0*/  LEA R3, R3, R2, 0x18 ;  /* 0x0000000203037211 */ /* 0x001fe400078ec0ff */
[----:B------:R-:W-:Y:S02]  /*1b8b0*/  SHF.L.U32 R2, R0, 0x1f, RZ ;  /* 0x0000001f00027819 */ /* 0x000fe400000006ff */
[----:B------:R-:W-:-:S05]  /*1b8c0*/  IADD3 R3, R3, 0x18, RZ ;  /* 0x0000001803037810 */ /* 0x000fca0007ffe0ff */
[----:B------:R-:W-:-:S04]  /*1b8d0*/  IMAD R5, R6, 0x8, R3 ;  /* 0x0000000806057824 */ /* 0x000fc800078e0203 */
[----:B------:R-:W0:Y:S02]  /*1b8e0*/  SYNCS.PHASECHK.TRANS64.TRYWAIT P0, [R5+URZ], R2 ;  /* 0x00000002050075a7 */ /* 0x000e24000800017f */
[----:B0-----:R-:W-:Y:S05]  /*1b8f0*/  @!P0 BRA `(.L_x_566) ;  /* 0x0000000000d48947 */ /* 0x001fea0003800000 */
.L_x_576:
[----:B------:R-:W-:-:S05]  /*1b900*/  VIADD R6, R6, 0x1 ;  /* 0x0000000106067836 */ /* 0x000fca0000000000 */
[----:B------:R-:W-:-:S04]  /*1b910*/  ISETP.NE.AND P0, PT, R6, 0x3, PT ;  /* 0x000000030600780c */ /* 0x000fc80003f05270 */
[----:B0-----:R-:W-:Y:S02]  /*1b920*/  SEL R5, RZ, 0x1, P0 ;  /* 0x00000001ff057807 */ /* 0x001fe40000000000 */
[----:B------:R-:W-:Y:S02]  /*1b930*/  SEL R6, R6, RZ, P0 ;  /* 0x000000ff06067207 */ /* 0x000fe40000000000 */
[----:B------:R-:W-:Y:S02]  /*1b940*/  LOP3.LUT R5, R0, R5, RZ, 0x3c, !PT ;  /* 0x0000000500057212 */ /* 0x000fe400078e3cff */
[----:B------:R-:W-:Y:S02]  /*1b950*/  LEA R7, R6, R3, 0x3 ;  /* 0x0000000306077211 */ /* 0x000fe400078e18ff */
[----:B------:R-:W-:-:S04]  /*1b960*/  SHF.L.U32 R0, R5, 0x1f, RZ ;  /* 0x0000001f05007819 */ /* 0x000fc800000006ff */
[----:B------:R-:W0:Y:S02]  /*1b970*/  SYNCS.PHASECHK.TRANS64.TRYWAIT P0, [R7+URZ], R0 ;  /* 0x00000000070075a7 */ /* 0x000e24000800017f */
[----:B0-----:R-:W-:Y:S05]  /*1b980*/  @!P0 BRA `(.L_x_567) ;  /* 0x0000000000c48947 */ /* 0x001fea0003800000 */
.L_x_577:
[----:B0-----:R-:W-:-:S05]  /*1b990*/  VIADD R0, R6, 0x1 ;  /* 0x0000000106007836 */ /* 0x001fca0000000000 */
[----:B------:R-:W-:-:S04]  /*1b9a0*/  ISETP.NE.AND P0, PT, R0, 0x3, PT ;  /* 0x000000030000780c */ /* 0x000fc80003f05270 */
[----:B------:R-:W-:Y:S02]  /*1b9b0*/  SEL R2, RZ, 0x1, P0 ;  /* 0x00000001ff027807 */ /* 0x000fe40000000000 */
[----:B------:R-:W-:Y:S02]  /*1b9c0*/  SEL R0, R0, RZ, P0 ;  /* 0x000000ff00007207 */ /* 0x000fe40000000000 */
[----:B------:R-:W-:-:S03]  /*1b9d0*/  LOP3.LUT R2, R5, R2, RZ, 0x3c, !PT ;  /* 0x0000000205027212 */ /* 0x000fc600078e3cff */
[----:B------:R-:W-:Y:S01]  /*1b9e0*/  IMAD R3, R0, 0x8, R3 ;  /* 0x0000000800037824 */ /* 0x000fe200078e0203 */
[----:B------:R-:W-:-:S07]  /*1b9f0*/  SHF.L.U32 R0, R2, 0x1f, RZ ;  /* 0x0000001f02007819 */ /* 0x000fce00000006ff */
.L_x_568:
[----:B0-----:R0:W1:Y:S02]  /*1ba00*/  SYNCS.PHASECHK.TRANS64.TRYWAIT P0, [R3+URZ], R0 ;  /* 0x00000000030075a7 */ /* 0x001064000800017f */
[----:B-1----:R-:W-:Y:S05]  /*1ba10*/  @!P0 NANOSLEEP.SYNCS 0x989680 ;  /* 0x009896800000895d */ /* 0x002fea0003900000 */
[----:B------:R-:W1:Y:S02]  /*1ba20*/  @!P0 SYNCS.PHASECHK.TRANS64 P0, [R3+URZ], R0 ;  /* 0x00000000030085a7 */ /* 0x000e64000800007f */
[----:B-1----:R-:W-:Y:S05]  /*1ba30*/  @!P0 BRA `(.L_x_568) ;  /* 0xfffffffc00f08947 */ /* 0x002fea000383ffff */
.L_x_564:
[----:B------:R-:W-:Y:S05]  /*1ba40*/  BSYNC B0 ;  /* 0x0000000000007941 */ /* 0x000fea0003800000 */
.L_x_563:
[----:B------:R-:W-:Y:S05]  /*1ba50*/  EXIT ;  /* 0x000000000000794d */ /* 0x000fea0003800000 */
.L_x_21:
[----:B-1----:R1:W2:Y:S02]  /*1ba60*/  SYNCS.PHASECHK.TRANS64.TRYWAIT P1, [R4+URZ], R3 ;  /* 0x00000003040075a7 */ /* 0x0022a4000802017f */
[----:B--2---:R-:W-:Y:S05]  /*1ba70*/  @!P1 NANOSLEEP.SYNCS 0x989680 ;  /* 0x009896800000995d */ /* 0x004fea0003900000 */
[----:B------:R-:W2:Y:S02]  /*1ba80*/  @!P1 SYNCS.PHASECHK.TRANS64 P1, [R4+URZ], R3 ;  /* 0x00000003040095a7 */ /* 0x000ea4000802007f */
[----:B--2---:R-:W-:Y:S05]  /*1ba90*/  @!P1 BRA `(.L_x_21) ;  /* 0xfffffffc00f09947 */ /* 0x004fea000383ffff */
[----:B------:R-:W-:Y:S05]  /*1baa0*/  BRA `(.L_x_20) ;  /* 0xfffffe5c000c7947 */ /* 0x000fea000383ffff */
.L_x_26:
[----:B-1----:R1:W2:Y:S02]  /*1bab0*/  SYNCS.PHASECHK.TRANS64.TRYWAIT P1, [R4+URZ], R5 ;  /* 0x00000005040075a7 */ /* 0x0022a4000802017f */
[----:B--2---:R-:W-:Y:S05]  /*1bac0*/  @!P1 NANOSLEEP.SYNCS 0x989680 ;  /* 0x009896800000995d */ /* 0x004fea0003900000 */
[----:B------:R-:W2:Y:S02]  /*1bad0*/  @!P1 SYNCS.PHASECHK.TRANS64 P1, [R4+URZ], R5 ;  /* 0x00000005040095a7 */ /* 0x000ea4000802007f */
[----:B--2---:R-:W-:Y:S05]  /*1bae0*/  @!P1 BRA `(.L_x_26) ;  /* 0xfffffffc00f09947 */ /* 0x004fea000383ffff */
[----:B------:R-:W-:Y:S05]  /*1baf0*/  BRA `(.L_x_25) ;  /* 0xfffffe90009c7947 */ /* 0x000fea000383ffff */
.L_x_551:
[----:B------:R-:W-:Y:S01]  /*1bb00*/  BSSY B1, `(.L_x_569) ;  /* 0x0000006000017945 */ /* 0x000fe20003800000 */
[----:B------:R-:W-:-:S07]  /*1bb10*/  MOV R15, 0xffffffff ;  /* 0xffffffff000f7802 */ /* 0x000fce0000000f00 */
[----:B------:R-:W-:Y:S05]  /*1bb20*/  WARPSYNC.COLLECTIVE R15, `(.L_x_570) ;  /* 0x000000000f0c7348 */ /* 0x000fea0003c00000 */
[----:B------:R-:W-:Y:S02]  /*1bb30*/  ELECT P6, UR62, PT ;  /* 0x00000000003e782f */ /* 0x000fe400038c0000 */
[----:B------:R-:W-:Y:S01]  /*1bb40*/  MOV R14, UR62 ;  /* 0x0000003e000e7c02 */ /* 0x000fe20008000f00 */
[----:B------:R-:W-:Y:S10]  /*1bb50*/  ENDCOLLECTIVE ;  /* 0x000000000000791b */ /* 0x000ff40003800000 */
.L_x_570:
[----:B------:R-:W-:Y:S05]  /*1bb60*/  BSYNC B1 ;  /* 0x0000000000017941 */ /* 0x000fea0003800000 */
.L_x_569:
[----:B------:R-:W-:Y:S05]  /*1bb70*/  BRA `(.L_x_571) ;  /* 0xfffffff000207947 */ /* 0x000fea000383ffff */
.L_x_554:
[----:B0-----:R0:W2:Y:S02]  /*1bb80*/  SYNCS.PHASECHK.TRANS64.TRYWAIT P0, [R10+URZ+0x18], R5 ;  /* 0x000018050a0075a7 */ /* 0x0010a4000800017f */
[----:B--2---:R-:W-:Y:S05]  /*1bb90*/  @!P0 NANOSLEEP.SYNCS 0x989680 ;  /* 0x009896800000895d */ /* 0x004fea0003900000 */
[----:B------:R-:W2:Y:S02]  /*1bba0*/  @!P0 SYNCS.PHASECHK.TRANS64 P0, [R10+URZ+0x18], R5 ;  /* 0x000018050a0085a7 */ /* 0x000ea4000800007f */
[----:B--2---:R-:W-:Y:S05]  /*1bbb0*/  @!P0 BRA `(.L_x_554) ;  /* 0xfffffffc00f08947 */ /* 0x004fea000383ffff */
[----:B------:R-:W-:Y:S05]  /*1bbc0*/  BRA `(.L_x_572) ;  /* 0xfffffff000607947 */ /* 0x000fea000383ffff */
.L_x_562:
[----:B------:R-:W-:Y:S01]  /*1bbd0*/  BSSY B0, `(.L_x_573) ;  /* 0x0000006000007945 */ /* 0x000fe20003800000 */
[----:B------:R-:W-:-:S07]  /*1bbe0*/  IMAD.MOV.U32 R15, RZ, RZ, -0x1 ;  /* 0xffffffffff0f7424 */ /* 0x000fce00078e00ff */
[----:B------:R-:W-:Y:S05]  /*1bbf0*/  WARPSYNC.COLLECTIVE R15, `(.L_x_574) ;  /* 0x000000000f0c7348 */ /* 0x000fea0003c00000 */
[----:B------:R-:W-:Y:S02]  /*1bc00*/  ELECT P6, UR62, PT ;  /* 0x00000000003e782f */ /* 0x000fe400038c0000 */
[----:B------:R-:W-:Y:S01]  /*1bc10*/  MOV R14, UR62 ;  /* 0x0000003e000e7c02 */ /* 0x000fe20008000f00 */
[----:B------:R-:W-:Y:S10]  /*1bc20*/  ENDCOLLECTIVE ;  /* 0x000000000000791b */ /* 0x000ff40003800000 */
.L_x_574:
[----:B------:R-:W-:Y:S05]  /*1bc30*/  BSYNC B0 ;  /* 0x0000000000007941 */ /* 0x000fea0003800000 */
.L_x_573:
[----:B------:R-:W-:Y:S05]  /*1bc40*/  BRA `(.L_x_575) ;  /* 0xfffffff800f07947 */ /* 0x000fea000383ffff */
.L_x_566:
[----:B0-----:R0:W1:Y:S02]  /*1bc50*/  SYNCS.PHASECHK.TRANS64.TRYWAIT P0, [R5+URZ], R2 ;  /* 0x00000002050075a7 */ /* 0x001064000800017f */
[----:B-1----:R-:W-:Y:S05]  /*1bc60*/  @!P0 NANOSLEEP.SYNCS 0x989680 ;  /* 0x009896800000895d */ /* 0x002fea0003900000 */
[----:B------:R-:W1:Y:S02]  /*1bc70*/  @!P0 SYNCS.PHASECHK.TRANS64 P0, [R5+URZ], R2 ;  /* 0x00000002050085a7 */ /* 0x000e64000800007f */
[----:B-1----:R-:W-:Y:S05]  /*1bc80*/  @!P0 BRA `(.L_x_566) ;  /* 0xfffffffc00f08947 */ /* 0x002fea000383ffff */
[----:B------:R-:W-:Y:S05]  /*1bc90*/  BRA `(.L_x_576) ;  /* 0xfffffffc00187947 */ /* 0x000fea000383ffff */
.L_x_567:
[----:B0-----:R0:W1:Y:S02]  /*1bca0*/  SYNCS.PHASECHK.TRANS64.TRYWAIT P0, [R7+URZ], R0 ;  /* 0x00000000070075a7 */ /* 0x001064000800017f */
[----:B-1----:R-:W-:Y:S05]  /*1bcb0*/  @!P0 NANOSLEEP.SYNCS 0x989680 ;  /* 0x009896800000895d */ /* 0x002fea0003900000 */
[----:B------:R-:W1:Y:S02]  /*1bcc0*/  @!P0 SYNCS.PHASECHK.TRANS64 P0, [R7+URZ], R0 ;  /* 0x00000000070085a7 */ /* 0x000e64000800007f */
[----:B-1----:R-:W-:Y:S05]  /*1bcd0*/  @!P0 BRA `(.L_x_567) ;  /* 0xfffffffc00f08947 */ /* 0x002fea000383ffff */
[----:B------:R-:W-:Y:S05]  /*1bce0*/  BRA `(.L_x_577) ;  /* 0xfffffffc00287947 */ /* 0x000fea000383ffff */
.L_x_578:
[----:B------:R-:W-:-:S00]  /*1bcf0*/  BRA `(.L_x_578) ;  /* 0xfffffffc00fc7947 */ /* 0x000fc0000383ffff */
[----:B------:R-:W-:-:S00]  /*1bd00*/  NOP ;  /* 0x0000000000007918 */ /* 0x000fc00000000000 */
[----:B------:R-:W-:-:S00]  /*1bd10*/  NOP ;  /* 0x0000000000007918 */ /* 0x000fc00000000000 */
[----:B------:R-:W-:-:S00]  /*1bd20*/  NOP ;  /* 0x0000000000007918 */ /* 0x000fc00000000000 */
[----:B------:R-:W-:-:S00]  /*1bd30*/  NOP ;  /* 0x0000000000007918 */ /* 0x000fc00000000000 */
[----:B------:R-:W-:-:S00]  /*1bd40*/  NOP ;  /* 0x0000000000007918 */ /* 0x000fc00000000000 */
[----:B------:R-:W-:-:S00]  /*1bd50*/  NOP ;  /* 0x0000000000007918 */ /* 0x000fc00000000000 */
[----:B------:R-:W-:-:S00]  /*1bd60*/  NOP ;  /* 0x0000000000007918 */ /* 0x000fc00000000000 */
[----:B------:R-:W-:-:S00]  /*1bd70*/  NOP ;  /* 0x0000000000007918 */ /* 0x000fc00000000000 */
.L_x_579:


//--------------------- .nv.global.init           --------------------------
	.section	.nv.global.init,"aw",@progbits
.nv.global.init:
	.type		$str$22,@object
	.size		$str$22,($str$23 - $str$22)
$str$22:
        /*0000*/ 	.byte	0x6b, 0x5f, 0x74, 0x69, 0x6c, 0x65, 0x5f, 0x63, 0x6f, 0x75, 0x6e, 0x74, 0x20, 0x3e, 0x3d, 0x20
        /*0010*/ 	.byte	0x31, 0x00
	.type		$str$23,@object
	.size		$str$23,(__unnamed_1 - $str$23)
$str$23:
        /*0012*/ 	.byte	0x2f, 0x74, 0x6d, 0x70, 0x2f, 0x63, 0x75, 0x74, 0x6c, 0x61, 0x73, 0x73, 0x5f, 0x73, 0x77, 0x65
        /*0022*/ 	.byte	0x65, 0x70, 0x5f, 0x73, 0x72, 0x63, 0x2f, 0x69, 0x6e, 0x63, 0x6c, 0x75, 0x64, 0x65, 0x2f, 0x63
        /*0032*/ 	.byte	0x75, 0x74, 0x6c, 0x61, 0x73, 0x73, 0x2f, 0x67, 0x65, 0x6d, 0x6d, 0x2f, 0x63, 0x6f, 0x6c, 0x6c
        /*0042*/ 	.byte	0x65, 0x63, 0x74, 0x69, 0x76, 0x65, 0x2f, 0x73, 0x6d, 0x39, 0x30, 0x5f, 0x6d, 0x6d, 0x61, 0x5f
        /*0052*/ 	.byte	0x74, 0x6d, 0x61, 0x5f, 0x67, 0x6d, 0x6d, 0x61, 0x5f, 0x73, 0x73, 0x5f, 0x77, 0x61, 0x72, 0x70
        /*0062*/ 	.byte	0x73, 0x70, 0x65, 0x63, 0x69, 0x61, 0x6c, 0x69, 0x7a, 0x65, 0x64, 0x2e, 0x68, 0x70, 0x70, 0x00
	.type		__unnamed_1,@object
	.size		__unnamed_1,(.L_0 - __unnamed_1)
__unnamed_1:
        /* <DEDUP_REMOVED lines=182> */
        /*0bd2*/ 	.byte	0x5d, 0x00
.L_0:


//--------------------- .nv.shared._ZN7cutlass13device_kernelINS_4gemm6kernel13GemmUniversalIN4cute5tupleIJiiiiEEENS1_10collective13CollectiveMmaINS1_34MainloopSm90TmaGmmaWarpSpecializedILi3ENS5_IJNS4_1CILi2EEESB_NSA_ILi1EEEEEENS1_35KernelTmaWarpSpecializedCooperativeEEENS5_IJNSA_ILi256EEESG_NSA_ILi64EEEEEENS_6half_tENS5_IJlSC_lEEESJ_SK_NS4_8TiledMMAINS4_8MMA_AtomIJNS4_4SM904GMMA26MMA_64x256x16_F32F16F16_SSILNSO_5MajorE0ELSQ_0ELNSO_7ScaleInE1ELSR_1EEEEEENS4_6LayoutINS5_IJSB_SC_SC_EEENS5_IJSC_NSA_ILi0EEESW_EEEEENS5_IJNS4_10UnderscoreESZ_SZ_EEEEENS4_23SM90_TMA_LOAD_MULTICASTENS4_14ComposedLayoutINS4_7SwizzleILi3ELi4ELi3EEENS4_18smem_ptr_flag_bitsILi16EEENSU_INS5_IJNSA_ILi8EEESH_EEENS5_IJSH_SC_EEEEEEEvNS4_8identityES12_S1C_vS1D_EENS_8epilogue10collective6detail29Sm90TmaWarpSpecializedAdapterINS1G_15DefaultEpilogueISJ_SK_SK_NS1F_6thread17LinearCombinationISJ_Li1EffLNS1K_9ScaleType4KindE0ELNS_15FloatRoundStyleE2ESJ_EENS1_15EpilogueDefaultEEEEEvvEEEEvNT_6ParamsE --------------------------
	.section	.nv.shared._ZN7cutlass13device_kernelINS_4gemm6kernel13GemmUniversalIN4cute5tupleIJiiiiEEENS1_10collective13CollectiveMmaINS1_34MainloopSm90TmaGmmaWarpSpecializedILi3ENS5_IJNS4_1CILi2EEESB_NSA_ILi1EEEEEENS1_35KernelTmaWarpSpecializedCooperativeEEENS5_IJNSA_ILi256EEESG_NSA_ILi64EEEEEENS_6half_tENS5_IJlSC_lEEESJ_SK_NS4_8TiledMMAINS4_8MMA_AtomIJNS4_4SM904GMMA26MMA_64x256x16_F32F16F16_SSILNSO_5MajorE0ELSQ_0ELNSO_7ScaleInE1ELSR_1EEEEEENS4_6LayoutINS5_IJSB_SC_SC_EEENS5_IJSC_NSA_ILi0EEESW_EEEEENS5_IJNS4_10UnderscoreESZ_SZ_EEEEENS4_23SM90_TMA_LOAD_MULTICASTENS4_14ComposedLayoutINS4_7SwizzleILi3ELi4ELi3EEENS4_18smem_ptr_flag_bitsILi16EEENSU_INS5_IJNSA_ILi8EEESH_EEENS5_IJSH_SC_EEEEEEEvNS4_8identityES12_S1C_vS1D_EENS_8epilogue10collective6detail29Sm90TmaWarpSpecializedAdapterINS1G_15DefaultEpilogueISJ_SK_SK_NS1F_6thread17LinearCombinationISJ_Li1EffLNS1K_9ScaleType4KindE0ELNS_15FloatRoundStyleE2ESJ_EENS1_15EpilogueDefaultEEEEEvvEEEEvNT_6ParamsE,"aw",@nobits
	.sectionflags	@""
	.align	16
	.zero		1024


//--------------------- .nv.shared.reserved.0     --------------------------
	.section	.nv.shared.reserved.0,"aw",@nobits
	.weak		__nv_reservedSMEM_offset_0_alias
	.size		__nv_reservedSMEM_offset_0_alias, 0, 0
	.other		__nv_reservedSMEM_offset_0_alias,@"STO_CUDA_RESERVED_SHARED STV_DEFAULT"
__nv_reservedSMEM_offset_0_alias:
	.zero		0


//--------------------- .nv.global                --------------------------
	.section	.nv.global,"aw",@nobits
.nv.global:
	.type		_ZN40_INTERNAL_ce22f902_4_k_cu_f511552c_258804cute1_E,@object
	.size		_ZN40_INTERNAL_ce22f902_4_k_cu_f511552c_258804cute1_E,(_ZN40_INTERNAL_ce22f902_4_k_cu_f511552c_258804cuda3std3__45__cpo6cbeginE - _ZN40_INTERNAL_ce22f902_4_k_cu_f511552c_258804cute1_E)
_ZN40_INTERNAL_ce22f902_4_k_cu_f511552c_258804cute1_E:
	.zero		1
	.type		_ZN40_INTERNAL_ce22f902_4_k_cu_f511552c_258804cuda3std3__45__cpo6cbeginE,@object
	.size		_ZN40_INTERNAL_ce22f902_4_k_cu_f511552c_258804cuda3std3__45__cpo6cbeginE,(_ZN40_INTERNAL_ce22f902_4_k_cu_f511552c_258804cuda3std3__48in_placeE - _ZN40_INTERNAL_ce22f902_4_k_cu_f511552c_258804cuda3std3__45__cpo6cbeginE)
_ZN40_INTERNAL_ce22f902_4_k_cu_f511552c_258804cuda3std3__45__cpo6cbeginE:
	.zero		1
	.type		_ZN40_INTERNAL_ce22f902_4_k_cu_f511552c_258804cuda3std3__48in_placeE,@object
	.size		_ZN40_INTERNAL_ce22f902_4_k_cu_f511552c_258804cuda3std3__48in_placeE,(_ZN40_INTERNAL_ce22f902_4_k_cu_f511552c_258804cuda3std6ranges3__45__cpo9iter_moveE - _ZN40_INTERNAL_ce22f902_4_k_cu_f511552c_258804cuda3std3__48in_placeE)
_ZN40_INTERNAL_ce22f902_4_k_cu_f511552c_258804cuda3std3__48in_placeE:
	.zero		1
	.type		_ZN40_INTERNAL_ce22f902_4_k_cu_f511552c_258804cuda3std6ranges3__45__cpo9iter_moveE,@object
	.size		_ZN40_INTERNAL_ce22f902_4_k_cu_f511552c_258804cuda3std6ranges3__45__cpo9iter_moveE,(_ZN40_INTERNAL_ce22f902_4_k_cu_f511552c_258804cuda3std3__45__cpo5beginE - _ZN40_INTERNAL_ce22f902_4_k_cu_f511552c_258804cuda3std6ranges3__45__cpo9iter_moveE)
_ZN40_INTERNAL_ce22f902_4_k_cu_f511552c_258804cuda3std6ranges3__45__cpo9iter_moveE:
	.zero		1
	.type		_ZN40_INTERNAL_ce22f902_4_k_cu_f511552c_258804cuda3std3__45__cpo5beginE,@object
	.size		_ZN40_INTERNAL_ce22f902_4_k_cu_f511552c_258804cuda3std3__45__cpo5beginE,(_ZN40_INTERNAL_ce22f902_4_k_cu_f511552c_258804cuda3std3__442_GLOBAL__N__ce22f902_4_k_cu_f511552c_258806ignoreE - _ZN40_INTERNAL_ce22f902_4_k_cu_f511552c_258804cuda3std3__45__cpo5beginE)
_ZN40_INTERNAL_ce22f902_4_k_cu_f511552c_258804cuda3std3__45__cpo5beginE:
	.zero		1
	.type		_ZN40_INTERNAL_ce22f902_4_k_cu_f511552c_258804cuda3std3__442_GLOBAL__N__ce22f902_4_k_cu_f511552c_258806ignoreE,@object
	.size		_ZN40_INTERNAL_ce22f902_4_k_cu_f511552c_258804cuda3std3__442_GLOBAL__N__ce22f902_4_k_cu_f511552c_258806ignoreE,(_ZN40_INTERNAL_ce22f902_4_k_cu_f511552c_258804cute7productE - _ZN40_INTERNAL_ce22f902_4_k_cu_f511552c_258804cuda3std3__442_GLOBAL__N__ce22f902_4_k_cu_f511552c_258806ignoreE)
_ZN40_INTERNAL_ce22f902_4_k_cu_f511552c_258804cuda3std3__442_GLOBAL__N__ce22f902_4_k_cu_f511552c_258806ignoreE:
	.zero		1
	.type		_ZN40_INTERNAL_ce22f902_4_k_cu_f511552c_258804cute7productE,@object
	.size		_ZN40_INTERNAL_ce22f902_4_k_cu_f511552c_258804cute7productE,(_ZN40_INTERNAL_ce22f902_4_k_cu_f511552c_258804cuda3std3__45__cpo3endE - _ZN40_INTERNAL_ce22f902_4_k_cu_f511552c_258804cute7productE)
_ZN40_INTERNAL_ce22f902_4_k_cu_f511552c_258804cute7productE:
	.zero		1
	.type		_ZN40_INTERNAL_ce22f902_4_k_cu_f511552c_258804cuda3std3__45__cpo3endE,@object
	.size		_ZN40_INTERNAL_ce22f902_4_k_cu_f511552c_258804cuda3std3__45__cpo3endE,(_ZN40_INTERNAL_ce22f902_4_k_cu_f511552c_258804cuda3std3__419piecewise_constructE - _ZN40_INTERNAL_ce22f902_4_k_cu_f511552c_258804cuda3std3__45__cpo3endE)
_ZN40_INTERNAL_ce22f902_4_k_cu_f511552c_258804cuda3std3__45__cpo3endE:
	.zero		1
	.type		_ZN40_INTERNAL_ce22f902_4_k_cu_f511552c_258804cuda3std3__419piecewise_constructE,@object
	.size		_ZN40_INTERNAL_ce22f902_4_k_cu_f511552c_258804cuda3std3__419piecewise_constructE,(_ZN40_INTERNAL_ce22f902_4_k_cu_f511552c_258804cuda3std3__45__cpo4cendE - _ZN40_INTERNAL_ce22f902_4_k_cu_f511552c_258804cuda3std3__419piecewise_constructE)
_ZN40_INTERNAL_ce22f902_4_k_cu_f511552c_258804cuda3std3__419piecewise_constructE:
	.zero		1
	.type		_ZN40_INTERNAL_ce22f902_4_k_cu_f511552c_258804cuda3std3__45__cpo4cendE,@object
	.size		_ZN40_INTERNAL_ce22f902_4_k_cu_f511552c_258804cuda3std3__45__cpo4cendE,(_ZN40_INTERNAL_ce22f902_4_k_cu_f511552c_258804cuda3std6ranges3__45__cpo4swapE - _ZN40_INTERNAL_ce22f902_4_k_cu_f511552c_258804cuda3std3__45__cpo4cendE)
_ZN40_INTERNAL_ce22f902_4_k_cu_f511552c_258804cuda3std3__45__cpo4cendE:
	.zero		1
	.type		_ZN40_INTERNAL_ce22f902_4_k_cu_f511552c_258804cuda3std6ranges3__45__cpo4swapE,@object
	.size		_ZN40_INTERNAL_ce22f902_4_k_cu_f511552c_258804cuda3std6ranges3__45__cpo4swapE,(.L_8 - _ZN40_INTERNAL_ce22f902_4_k_cu_f511552c_258804cuda3std6ranges3__45__cpo4swapE)
_ZN40_INTERNAL_ce22f902_4_k_cu_f511552c_258804cuda3std6ranges3__45__cpo4swapE:
	.zero		1
.L_8:


//--------------------- .nv.constant0._ZN7cutlass13device_kernelINS_4gemm6kernel13GemmUniversalIN4cute5tupleIJiiiiEEENS1_10collective13CollectiveMmaINS1_34MainloopSm90TmaGmmaWarpSpecializedILi3ENS5_IJNS4_1CILi2EEESB_NSA_ILi1EEEEEENS1_35KernelTmaWarpSpecializedCooperativeEEENS5_IJNSA_ILi256EEESG_NSA_ILi64EEEEEENS_6half_tENS5_IJlSC_lEEESJ_SK_NS4_8TiledMMAINS4_8MMA_AtomIJNS4_4SM904GMMA26MMA_64x256x16_F32F16F16_SSILNSO_5MajorE0ELSQ_0ELNSO_7ScaleInE1ELSR_1EEEEEENS4_6LayoutINS5_IJSB_SC_SC_EEENS5_IJSC_NSA_ILi0EEESW_EEEEENS5_IJNS4_10UnderscoreESZ_SZ_EEEEENS4_23SM90_TMA_LOAD_MULTICASTENS4_14ComposedLayoutINS4_7SwizzleILi3ELi4ELi3EEENS4_18smem_ptr_flag_bitsILi16EEENSU_INS5_IJNSA_ILi8EEESH_EEENS5_IJSH_SC_EEEEEEEvNS4_8identityES12_S1C_vS1D_EENS_8epilogue10collective6detail29Sm90TmaWarpSpecializedAdapterINS1G_15DefaultEpilogueISJ_SK_SK_NS1F_6thread17LinearCombinationISJ_Li1EffLNS1K_9ScaleType4KindE0ELNS_15FloatRoundStyleE2ESJ_EENS1_15EpilogueDefaultEEEEEvvEEEEvNT_6ParamsE --------------------------
	.section	.nv.constant0._ZN7cutlass13device_kernelINS_4gemm6kernel13GemmUniversalIN4cute5tupleIJiiiiEEENS1_10collective13CollectiveMmaINS1_34MainloopSm90TmaGmmaWarpSpecializedILi3ENS5_IJNS4_1CILi2EEESB_NSA_ILi1EEEEEENS1_35KernelTmaWarpSpecializedCooperativeEEENS5_IJNSA_ILi256EEESG_NSA_ILi64EEEEEENS_6half_tENS5_IJlSC_lEEESJ_SK_NS4_8TiledMMAINS4_8MMA_AtomIJNS4_4SM904GMMA26MMA_64x256x16_F32F16F16_SSILNSO_5MajorE0ELSQ_0ELNSO_7ScaleInE1ELSR_1EEEEEENS4_6LayoutINS5_IJSB_SC_SC_EEENS5_IJSC_NSA_ILi0EEESW_EEEEENS5_IJNS4_10UnderscoreESZ_SZ_EEEEENS4_23SM90_TMA_LOAD_MULTICASTENS4_14ComposedLayoutINS4_7SwizzleILi3ELi4ELi3EEENS4_18smem_ptr_flag_bitsILi16EEENSU_INS5_IJNSA_ILi8EEESH_EEENS5_IJSH_SC_EEEEEEEvNS4_8identityES12_S1C_vS1D_EENS_8epilogue10collective6detail29Sm90TmaWarpSpecializedAdapterINS1G_15DefaultEpilogueISJ_SK_SK_NS1F_6thread17LinearCombinationISJ_Li1EffLNS1K_9ScaleType4KindE0ELNS_15FloatRoundStyleE2ESJ_EENS1_15EpilogueDefaultEEEEEvvEEEEvNT_6ParamsE,"a",@progbits
	.sectionflags	@""
	.align	4
.nv.constant0._ZN7cutlass13device_kernelINS_4gemm6kernel13GemmUniversalIN4cute5tupleIJiiiiEEENS1_10collective13CollectiveMmaINS1_34MainloopSm90TmaGmmaWarpSpecializedILi3ENS5_IJNS4_1CILi2EEESB_NSA_ILi1EEEEEENS1_35KernelTmaWarpSpecializedCooperativeEEENS5_IJNSA_ILi256EEESG_NSA_ILi64EEEEEENS_6half_tENS5_IJlSC_lEEESJ_SK_NS4_8TiledMMAINS4_8MMA_AtomIJNS4_4SM904GMMA26MMA_64x256x16_F32F16F16_SSILNSO_5MajorE0ELSQ_0ELNSO_7ScaleInE1ELSR_1EEEEEENS4_6LayoutINS5_IJSB_SC_SC_EEENS5_IJSC_NSA_ILi0EEESW_EEEEENS5_IJNS4_10UnderscoreESZ_SZ_EEEEENS4_23SM90_TMA_LOAD_MULTICASTENS4_14ComposedLayoutINS4_7SwizzleILi3ELi4ELi3EEENS4_18smem_ptr_flag_bitsILi16EEENSU_INS5_IJNSA_ILi8EEESH_EEENS5_IJSH_SC_EEEEEEEvNS4_8identityES12_S1C_vS1D_EENS_8epilogue10collective6detail29Sm90TmaWarpSpecializedAdapterINS1G_15DefaultEpilogueISJ_SK_SK_NS1F_6thread17LinearCombinationISJ_Li1EffLNS1K_9ScaleType4KindE0ELNS_15FloatRoundStyleE2ESJ_EENS1_15EpilogueDefaultEEEEEvvEEEEvNT_6ParamsE:
	.zero		1664


//--------------------- SYMBOLS --------------------------

	.type		.nv.reservedSmem.offset0,@object
	.size		.nv.reservedSmem.offset0,0x4
	.type		__assertfail,@function
